//
// Generated by NVIDIA NVVM Compiler
//
// Compiler Build ID: CL-36424714
// Cuda compilation tools, release 13.0, V13.0.88
// Based on NVVM 20.0.0
//

.version 9.0
.target sm_100
.address_size 64

	// .globl	_Z20matrixMultiplicationPKfS0_Pfiii
// _ZZ20matrixMultiplicationPKfS0_PfiiiE2As has been demoted
// _ZZ20matrixMultiplicationPKfS0_PfiiiE2Bs has been demoted

.visible .entry _Z20matrixMultiplicationPKfS0_Pfiii(
	.param .u64 .ptr .align 1 _Z20matrixMultiplicationPKfS0_Pfiii_param_0,
	.param .u64 .ptr .align 1 _Z20matrixMultiplicationPKfS0_Pfiii_param_1,
	.param .u64 .ptr .align 1 _Z20matrixMultiplicationPKfS0_Pfiii_param_2,
	.param .u32 _Z20matrixMultiplicationPKfS0_Pfiii_param_3,
	.param .u32 _Z20matrixMultiplicationPKfS0_Pfiii_param_4,
	.param .u32 _Z20matrixMultiplicationPKfS0_Pfiii_param_5
)
{
	.reg .pred 	%p<4>;
	.reg .b32 	%r<57>;
	.reg .b32 	%f<183>;
	.reg .b64 	%rd<43>;
	// demoted variable
	.shared .align 4 .b8 _ZZ20matrixMultiplicationPKfS0_PfiiiE2As[8192];
	// demoted variable
	.shared .align 4 .b8 _ZZ20matrixMultiplicationPKfS0_PfiiiE2Bs[8192];
	ld.param.u64 	%rd8, [_Z20matrixMultiplicationPKfS0_Pfiii_param_0];
	ld.param.u64 	%rd9, [_Z20matrixMultiplicationPKfS0_Pfiii_param_1];
	ld.param.u64 	%rd7, [_Z20matrixMultiplicationPKfS0_Pfiii_param_2];
	ld.param.u32 	%r22, [_Z20matrixMultiplicationPKfS0_Pfiii_param_4];
	ld.param.u32 	%r23, [_Z20matrixMultiplicationPKfS0_Pfiii_param_5];
	cvta.to.global.u64 	%rd10, %rd8;
	cvta.to.global.u64 	%rd11, %rd9;
	mov.u32 	%r24, %ctaid.y;
	mov.u32 	%r25, %ctaid.x;
	mov.u32 	%r1, %tid.x;
	and.b32  	%r2, %r1, 31;
	shr.u32 	%r3, %r1, 5;
	shl.b32 	%r26, %r24, 7;
	mul.lo.s32 	%r27, %r23, %r26;
	mul.wide.s32 	%rd12, %r27, 4;
	add.s64 	%rd41, %rd10, %rd12;
	shl.b32 	%r28, %r25, 7;
	mul.wide.u32 	%rd13, %r28, 4;
	add.s64 	%rd42, %rd11, %rd13;
	mad.lo.s32 	%r4, %r22, %r26, %r28;
	setp.lt.s32 	%p1, %r23, 1;
	mov.f32 	%f167, 0f00000000;
	mov.f32 	%f168, %f167;
	mov.f32 	%f169, %f167;
	mov.f32 	%f170, %f167;
	mov.f32 	%f171, %f167;
	mov.f32 	%f172, %f167;
	mov.f32 	%f173, %f167;
	mov.f32 	%f174, %f167;
	mov.f32 	%f175, %f167;
	mov.f32 	%f176, %f167;
	mov.f32 	%f177, %f167;
	mov.f32 	%f178, %f167;
	mov.f32 	%f179, %f167;
	mov.f32 	%f180, %f167;
	mov.f32 	%f181, %f167;
	mov.f32 	%f182, %f167;
	@%p1 bra 	$L__BB0_5;
	and.b32  	%r30, %r1, 127;
	shr.u32 	%r31, %r1, 7;
	and.b32  	%r32, %r1, 15;
	shr.u32 	%r33, %r1, 4;
	shl.b32 	%r5, %r22, 4;
	mad.lo.s32 	%r6, %r33, %r23, %r32;
	mov.u32 	%r34, _ZZ20matrixMultiplicationPKfS0_PfiiiE2As;
	shl.b32 	%r35, %r1, 2;
	add.s32 	%r7, %r34, %r35;
	shl.b32 	%r36, %r23, 6;
	add.s32 	%r8, %r6, %r36;
	mad.lo.s32 	%r9, %r31, %r22, %r30;
	mov.u32 	%r37, _ZZ20matrixMultiplicationPKfS0_PfiiiE2Bs;
	add.s32 	%r10, %r37, %r35;
	shl.b32 	%r38, %r22, 3;
	add.s32 	%r11, %r9, %r38;
	mov.b32 	%r53, 0;
	mov.f32 	%f167, 0f00000000;
	mul.wide.u32 	%rd14, %r6, 4;
	mul.wide.u32 	%rd16, %r8, 4;
	mul.wide.s32 	%rd18, %r9, 4;
$L__BB0_2:
	shl.b32 	%r40, %r3, 8;
	mov.u32 	%r41, _ZZ20matrixMultiplicationPKfS0_PfiiiE2As;
	add.s32 	%r42, %r40, %r41;
	add.s32 	%r55, %r42, 128;
	shl.b32 	%r43, %r2, 4;
	mov.u32 	%r44, _ZZ20matrixMultiplicationPKfS0_PfiiiE2Bs;
	add.s32 	%r45, %r43, %r44;
	add.s32 	%r54, %r45, 512;
	add.s64 	%rd15, %rd41, %rd14;
	ld.global.f32 	%f67, [%rd15];
	st.shared.f32 	[%r7], %f67;
	add.s64 	%rd17, %rd41, %rd16;
	ld.global.f32 	%f68, [%rd17];
	st.shared.f32 	[%r7+4096], %f68;
	add.s64 	%rd19, %rd42, %rd18;
	ld.global.f32 	%f69, [%rd19];
	st.shared.f32 	[%r10], %f69;
	mul.wide.s32 	%rd20, %r11, 4;
	add.s64 	%rd21, %rd42, %rd20;
	ld.global.f32 	%f70, [%rd21];
	st.shared.f32 	[%r10+4096], %f70;
	bar.sync 	0;
	mov.b32 	%r56, 128;
$L__BB0_3:
	ld.shared.f32 	%f71, [%r55+-128];
	ld.shared.f32 	%f72, [%r55+-64];
	ld.shared.f32 	%f73, [%r55];
	ld.shared.f32 	%f74, [%r55+64];
	ld.shared.f32 	%f75, [%r54+-512];
	ld.shared.f32 	%f76, [%r54+-508];
	ld.shared.f32 	%f77, [%r54+-504];
	ld.shared.f32 	%f78, [%r54+-500];
	fma.rn.f32 	%f79, %f71, %f75, %f182;
	fma.rn.f32 	%f80, %f71, %f76, %f181;
	fma.rn.f32 	%f81, %f71, %f77, %f180;
	fma.rn.f32 	%f82, %f71, %f78, %f179;
	fma.rn.f32 	%f83, %f72, %f75, %f178;
	fma.rn.f32 	%f84, %f72, %f76, %f177;
	fma.rn.f32 	%f85, %f72, %f77, %f176;
	fma.rn.f32 	%f86, %f72, %f78, %f175;
	fma.rn.f32 	%f87, %f73, %f75, %f174;
	fma.rn.f32 	%f88, %f73, %f76, %f173;
	fma.rn.f32 	%f89, %f73, %f77, %f172;
	fma.rn.f32 	%f90, %f73, %f78, %f171;
	fma.rn.f32 	%f91, %f74, %f75, %f170;
	fma.rn.f32 	%f92, %f74, %f76, %f169;
	fma.rn.f32 	%f93, %f74, %f77, %f168;
	fma.rn.f32 	%f94, %f74, %f78, %f167;
	ld.shared.f32 	%f95, [%r55+-124];
	ld.shared.f32 	%f96, [%r55+-60];
	ld.shared.f32 	%f97, [%r55+4];
	ld.shared.f32 	%f98, [%r55+68];
	ld.shared.f32 	%f99, [%r54];
	ld.shared.f32 	%f100, [%r54+4];
	ld.shared.f32 	%f101, [%r54+8];
	ld.shared.f32 	%f102, [%r54+12];
	fma.rn.f32 	%f182, %f95, %f99, %f79;
	fma.rn.f32 	%f181, %f95, %f100, %f80;
	fma.rn.f32 	%f180, %f95, %f101, %f81;
	fma.rn.f32 	%f179, %f95, %f102, %f82;
	fma.rn.f32 	%f178, %f96, %f99, %f83;
	fma.rn.f32 	%f177, %f96, %f100, %f84;
	fma.rn.f32 	%f176, %f96, %f101, %f85;
	fma.rn.f32 	%f175, %f96, %f102, %f86;
	fma.rn.f32 	%f174, %f97, %f99, %f87;
	fma.rn.f32 	%f173, %f97, %f100, %f88;
	fma.rn.f32 	%f172, %f97, %f101, %f89;
	fma.rn.f32 	%f171, %f97, %f102, %f90;
	fma.rn.f32 	%f170, %f98, %f99, %f91;
	fma.rn.f32 	%f169, %f98, %f100, %f92;
	fma.rn.f32 	%f168, %f98, %f101, %f93;
	fma.rn.f32 	%f167, %f98, %f102, %f94;
	add.s32 	%r56, %r56, 8;
	add.s32 	%r55, %r55, 8;
	add.s32 	%r54, %r54, 1024;
	setp.ne.s32 	%p2, %r56, 192;
	@%p2 bra 	$L__BB0_3;
	bar.sync 	0;
	add.s32 	%r53, %r53, 16;
	setp.lt.s32 	%p3, %r53, %r23;
	mul.wide.s32 	%rd22, %r5, 4;
	add.s64 	%rd42, %rd42, %rd22;
	add.s64 	%rd41, %rd41, 64;
	@%p3 bra 	$L__BB0_2;
$L__BB0_5:
	cvt.s64.s32 	%rd23, %r4;
	cvta.to.global.u64 	%rd24, %rd7;
	shl.b32 	%r46, %r2, 2;
	mul.lo.s32 	%r47, %r3, %r22;
	shl.b32 	%r48, %r47, 2;
	add.s32 	%r49, %r48, %r46;
	cvt.s64.s32 	%rd25, %r49;
	add.s64 	%rd26, %rd25, %rd23;
	shl.b64 	%rd27, %rd26, 2;
	add.s64 	%rd28, %rd24, %rd27;
	ld.global.f32 	%f103, [%rd28];
	add.f32 	%f104, %f182, %f103;
	st.global.f32 	[%rd28], %f104;
	ld.global.f32 	%f105, [%rd28+4];
	add.f32 	%f106, %f181, %f105;
	st.global.f32 	[%rd28+4], %f106;
	ld.global.f32 	%f107, [%rd28+8];
	add.f32 	%f108, %f180, %f107;
	st.global.f32 	[%rd28+8], %f108;
	ld.global.f32 	%f109, [%rd28+12];
	add.f32 	%f110, %f179, %f109;
	st.global.f32 	[%rd28+12], %f110;
	add.s32 	%r50, %r49, %r22;
	cvt.s64.s32 	%rd29, %r50;
	add.s64 	%rd30, %rd29, %rd23;
	shl.b64 	%rd31, %rd30, 2;
	add.s64 	%rd32, %rd24, %rd31;
	ld.global.f32 	%f111, [%rd32];
	add.f32 	%f112, %f178, %f111;
	st.global.f32 	[%rd32], %f112;
	ld.global.f32 	%f113, [%rd32+4];
	add.f32 	%f114, %f177, %f113;
	st.global.f32 	[%rd32+4], %f114;
	ld.global.f32 	%f115, [%rd32+8];
	add.f32 	%f116, %f176, %f115;
	st.global.f32 	[%rd32+8], %f116;
	ld.global.f32 	%f117, [%rd32+12];
	add.f32 	%f118, %f175, %f117;
	st.global.f32 	[%rd32+12], %f118;
	add.s32 	%r51, %r50, %r22;
	cvt.s64.s32 	%rd33, %r51;
	add.s64 	%rd34, %rd33, %rd23;
	shl.b64 	%rd35, %rd34, 2;
	add.s64 	%rd36, %rd24, %rd35;
	ld.global.f32 	%f119, [%rd36];
	add.f32 	%f120, %f174, %f119;
	st.global.f32 	[%rd36], %f120;
	ld.global.f32 	%f121, [%rd36+4];
	add.f32 	%f122, %f173, %f121;
	st.global.f32 	[%rd36+4], %f122;
	ld.global.f32 	%f123, [%rd36+8];
	add.f32 	%f124, %f172, %f123;
	st.global.f32 	[%rd36+8], %f124;
	ld.global.f32 	%f125, [%rd36+12];
	add.f32 	%f126, %f171, %f125;
	st.global.f32 	[%rd36+12], %f126;
	add.s32 	%r52, %r51, %r22;
	cvt.s64.s32 	%rd37, %r52;
	add.s64 	%rd38, %rd37, %rd23;
	shl.b64 	%rd39, %rd38, 2;
	add.s64 	%rd40, %rd24, %rd39;
	ld.global.f32 	%f127, [%rd40];
	add.f32 	%f128, %f170, %f127;
	st.global.f32 	[%rd40], %f128;
	ld.global.f32 	%f129, [%rd40+4];
	add.f32 	%f130, %f169, %f129;
	st.global.f32 	[%rd40+4], %f130;
	ld.global.f32 	%f131, [%rd40+8];
	add.f32 	%f132, %f168, %f131;
	st.global.f32 	[%rd40+8], %f132;
	ld.global.f32 	%f133, [%rd40+12];
	add.f32 	%f134, %f167, %f133;
	st.global.f32 	[%rd40+12], %f134;
	ret;

}
	// .globl	_Z7maxPoolPKfPfiiii
.visible .entry _Z7maxPoolPKfPfiiii(
	.param .u64 .ptr .align 1 _Z7maxPoolPKfPfiiii_param_0,
	.param .u64 .ptr .align 1 _Z7maxPoolPKfPfiiii_param_1,
	.param .u32 _Z7maxPoolPKfPfiiii_param_2,
	.param .u32 _Z7maxPoolPKfPfiiii_param_3,
	.param .u32 _Z7maxPoolPKfPfiiii_param_4,
	.param .u32 _Z7maxPoolPKfPfiiii_param_5
)
{
	.reg .pred 	%p<2>;
	.reg .b32 	%r<49>;
	.reg .b32 	%f<8>;
	.reg .b64 	%rd<11>;

	ld.param.u64 	%rd1, [_Z7maxPoolPKfPfiiii_param_0];
	ld.param.u64 	%rd2, [_Z7maxPoolPKfPfiiii_param_1];
	ld.param.u32 	%r3, [_Z7maxPoolPKfPfiiii_param_2];
	ld.param.u32 	%r4, [_Z7maxPoolPKfPfiiii_param_3];
	ld.param.u32 	%r5, [_Z7maxPoolPKfPfiiii_param_4];
	ld.param.u32 	%r6, [_Z7maxPoolPKfPfiiii_param_5];
	mov.u32 	%r7, %ctaid.x;
	mov.u32 	%r8, %ntid.x;
	mov.u32 	%r9, %tid.x;
	mad.lo.s32 	%r1, %r7, %r8, %r9;
	mul.lo.s32 	%r2, %r5, %r4;
	mul.lo.s32 	%r10, %r2, %r6;
	shr.u32 	%r11, %r10, 31;
	add.s32 	%r12, %r10, %r11;
	shr.s32 	%r13, %r12, 1;
	mul.lo.s32 	%r14, %r13, %r3;
	shr.u32 	%r15, %r14, 31;
	add.s32 	%r16, %r14, %r15;
	shr.s32 	%r17, %r16, 1;
	setp.ge.s32 	%p1, %r1, %r17;
	@%p1 bra 	$L__BB1_2;
	cvta.to.global.u64 	%rd3, %rd1;
	cvta.to.global.u64 	%rd4, %rd2;
	shr.u32 	%r18, %r4, 31;
	add.s32 	%r19, %r4, %r18;
	shr.s32 	%r20, %r19, 1;
	div.s32 	%r21, %r1, %r20;
	mul.lo.s32 	%r22, %r21, %r20;
	sub.s32 	%r23, %r1, %r22;
	shr.u32 	%r24, %r3, 31;
	add.s32 	%r25, %r3, %r24;
	shr.s32 	%r26, %r25, 1;
	rem.s32 	%r27, %r21, %r26;
	mul.lo.s32 	%r28, %r20, %r3;
	shr.u32 	%r29, %r28, 31;
	add.s32 	%r30, %r28, %r29;
	shr.s32 	%r31, %r30, 1;
	div.s32 	%r32, %r1, %r31;
	rem.s32 	%r33, %r32, %r5;
	shr.u32 	%r34, %r2, 31;
	add.s32 	%r35, %r2, %r34;
	shr.s32 	%r36, %r35, 1;
	mul.lo.s32 	%r37, %r36, %r3;
	shr.u32 	%r38, %r37, 31;
	add.s32 	%r39, %r37, %r38;
	shr.s32 	%r40, %r39, 1;
	div.s32 	%r41, %r1, %r40;
	mad.lo.s32 	%r42, %r41, %r5, %r33;
	mul.lo.s32 	%r43, %r4, %r3;
	mul.lo.s32 	%r44, %r23, %r3;
	shl.b32 	%r45, %r44, 1;
	mad.lo.s32 	%r46, %r43, %r42, %r45;
	shl.b32 	%r47, %r27, 1;
	add.s32 	%r48, %r46, %r47;
	mul.wide.s32 	%rd5, %r48, 4;
	add.s64 	%rd6, %rd3, %rd5;
	ld.global.f32 	%f1, [%rd6];
	ld.global.f32 	%f2, [%rd6+4];
	max.f32 	%f3, %f1, %f2;
	mul.wide.s32 	%rd7, %r3, 4;
	add.s64 	%rd8, %rd6, %rd7;
	ld.global.f32 	%f4, [%rd8];
	ld.global.f32 	%f5, [%rd8+4];
	max.f32 	%f6, %f4, %f5;
	max.f32 	%f7, %f3, %f6;
	mul.wide.s32 	%rd9, %r1, 4;
	add.s64 	%rd10, %rd4, %rd9;
	st.global.f32 	[%rd10], %f7;
$L__BB1_2:
	ret;

}
	// .globl	_Z11convolutionPKfPfS0_iiiiiiiiiiii
.visible .entry _Z11convolutionPKfPfS0_iiiiiiiiiiii(
	.param .u64 .ptr .align 1 _Z11convolutionPKfPfS0_iiiiiiiiiiii_param_0,
	.param .u64 .ptr .align 1 _Z11convolutionPKfPfS0_iiiiiiiiiiii_param_1,
	.param .u64 .ptr .align 1 _Z11convolutionPKfPfS0_iiiiiiiiiiii_param_2,
	.param .u32 _Z11convolutionPKfPfS0_iiiiiiiiiiii_param_3,
	.param .u32 _Z11convolutionPKfPfS0_iiiiiiiiiiii_param_4,
	.param .u32 _Z11convolutionPKfPfS0_iiiiiiiiiiii_param_5,
	.param .u32 _Z11convolutionPKfPfS0_iiiiiiiiiiii_param_6,
	.param .u32 _Z11convolutionPKfPfS0_iiiiiiiiiiii_param_7,
	.param .u32 _Z11convolutionPKfPfS0_iiiiiiiiiiii_param_8,
	.param .u32 _Z11convolutionPKfPfS0_iiiiiiiiiiii_param_9,
	.param .u32 _Z11convolutionPKfPfS0_iiiiiiiiiiii_param_10,
	.param .u32 _Z11convolutionPKfPfS0_iiiiiiiiiiii_param_11,
	.param .u32 _Z11convolutionPKfPfS0_iiiiiiiiiiii_param_12,
	.param .u32 _Z11convolutionPKfPfS0_iiiiiiiiiiii_param_13,
	.param .u32 _Z11convolutionPKfPfS0_iiiiiiiiiiii_param_14
)
{
	.reg .pred 	%p<26>;
	.reg .b32 	%r<233>;
	.reg .b32 	%f<104>;
	.reg .b64 	%rd<70>;

	ld.param.u64 	%rd4, [_Z11convolutionPKfPfS0_iiiiiiiiiiii_param_0];
	ld.param.u64 	%rd5, [_Z11convolutionPKfPfS0_iiiiiiiiiiii_param_2];
	ld.param.u32 	%r89, [_Z11convolutionPKfPfS0_iiiiiiiiiiii_param_3];
	ld.param.u32 	%r90, [_Z11convolutionPKfPfS0_iiiiiiiiiiii_param_4];
	ld.param.u32 	%r91, [_Z11convolutionPKfPfS0_iiiiiiiiiiii_param_5];
	ld.param.u32 	%r100, [_Z11convolutionPKfPfS0_iiiiiiiiiiii_param_6];
	ld.param.u32 	%r92, [_Z11convolutionPKfPfS0_iiiiiiiiiiii_param_7];
	ld.param.u32 	%r93, [_Z11convolutionPKfPfS0_iiiiiiiiiiii_param_8];
	ld.param.u32 	%r94, [_Z11convolutionPKfPfS0_iiiiiiiiiiii_param_9];
	ld.param.u32 	%r95, [_Z11convolutionPKfPfS0_iiiiiiiiiiii_param_10];
	ld.param.u32 	%r96, [_Z11convolutionPKfPfS0_iiiiiiiiiiii_param_11];
	ld.param.u32 	%r97, [_Z11convolutionPKfPfS0_iiiiiiiiiiii_param_12];
	ld.param.u32 	%r98, [_Z11convolutionPKfPfS0_iiiiiiiiiiii_param_13];
	ld.param.u32 	%r99, [_Z11convolutionPKfPfS0_iiiiiiiiiiii_param_14];
	cvta.to.global.u64 	%rd1, %rd5;
	cvta.to.global.u64 	%rd2, %rd4;
	mov.u32 	%r101, %ctaid.x;
	mov.u32 	%r102, %ntid.x;
	mov.u32 	%r103, %tid.x;
	mad.lo.s32 	%r1, %r101, %r102, %r103;
	mov.u32 	%r104, %ctaid.y;
	mov.u32 	%r105, %ntid.y;
	mov.u32 	%r106, %tid.y;
	mad.lo.s32 	%r107, %r104, %r105, %r106;
	mov.u32 	%r108, %ctaid.z;
	mov.u32 	%r109, %ntid.z;
	mov.u32 	%r110, %tid.z;
	mad.lo.s32 	%r3, %r108, %r109, %r110;
	shl.b32 	%r111, %r96, 1;
	add.s32 	%r112, %r92, -1;
	mul.lo.s32 	%r113, %r94, %r112;
	not.b32 	%r114, %r113;
	add.s32 	%r115, %r89, %r114;
	add.s32 	%r116, %r115, %r111;
	div.s32 	%r4, %r116, %r98;
	shl.b32 	%r117, %r97, 1;
	add.s32 	%r118, %r93, -1;
	mul.lo.s32 	%r119, %r95, %r118;
	not.b32 	%r120, %r119;
	add.s32 	%r121, %r90, %r120;
	add.s32 	%r122, %r121, %r117;
	div.s32 	%r123, %r122, %r99;
	setp.gt.s32 	%p3, %r1, %r4;
	setp.gt.s32 	%p4, %r107, %r123;
	or.pred  	%p5, %p3, %p4;
	setp.ge.s32 	%p6, %r3, %r100;
	or.pred  	%p7, %p6, %p5;
	mov.f32 	%f82, 0f00000000;
	@%p7 bra 	$L__BB2_47;
	setp.lt.s32 	%p8, %r92, 1;
	@%p8 bra 	$L__BB2_46;
	mul.lo.s32 	%r124, %r98, %r1;
	sub.s32 	%r6, %r124, %r96;
	mul.lo.s32 	%r7, %r91, %r3;
	min.s32 	%r125, %r93, %r91;
	setp.lt.s32 	%p9, %r125, 1;
	@%p9 bra 	$L__BB2_46;
	mul.lo.s32 	%r127, %r99, %r107;
	and.b32  	%r8, %r91, 7;
	and.b32  	%r9, %r91, 2147483640;
	neg.s32 	%r10, %r9;
	mad.lo.s32 	%r128, %r90, 7, %r127;
	sub.s32 	%r11, %r128, %r97;
	mul.lo.s32 	%r129, %r90, %r89;
	shl.b32 	%r12, %r129, 3;
	add.s32 	%r130, %r7, 7;
	mul.lo.s32 	%r13, %r93, %r130;
	mul.lo.s32 	%r131, %r93, %r92;
	shl.b32 	%r14, %r131, 3;
	mad.lo.s32 	%r132, %r90, 6, %r127;
	sub.s32 	%r15, %r132, %r97;
	add.s32 	%r133, %r7, 6;
	mul.lo.s32 	%r16, %r93, %r133;
	mad.lo.s32 	%r134, %r90, 5, %r127;
	sub.s32 	%r17, %r134, %r97;
	add.s32 	%r135, %r7, 5;
	mul.lo.s32 	%r18, %r93, %r135;
	shl.b32 	%r136, %r90, 2;
	add.s32 	%r137, %r127, %r136;
	sub.s32 	%r19, %r137, %r97;
	mad.lo.s32 	%r138, %r90, 3, %r127;
	sub.s32 	%r20, %r138, %r97;
	add.s32 	%r139, %r7, 3;
	mul.lo.s32 	%r21, %r93, %r139;
	shl.b32 	%r140, %r90, 1;
	add.s32 	%r141, %r127, %r140;
	sub.s32 	%r22, %r141, %r97;
	add.s32 	%r142, %r90, %r127;
	sub.s32 	%r23, %r142, %r97;
	mad.lo.s32 	%r24, %r93, %r7, %r93;
	mul.lo.s32 	%r143, %r93, %r91;
	mul.lo.s32 	%r25, %r143, %r3;
	sub.s32 	%r26, %r127, %r97;
	mov.f32 	%f82, 0f00000000;
	mov.b32 	%r211, 0;
$L__BB2_4:
	mad.lo.s32 	%r28, %r211, %r94, %r6;
	setp.lt.s32 	%p10, %r28, 0;
	setp.ge.s32 	%p11, %r28, %r89;
	or.pred  	%p1, %p10, %p11;
	mov.b32 	%r212, 0;
$L__BB2_5:
	setp.lt.u32 	%p12, %r91, 8;
	mul.lo.s32 	%r30, %r212, %r95;
	add.s32 	%r31, %r30, %r26;
	setp.lt.s32 	%p13, %r31, 0;
	setp.ge.s32 	%p14, %r31, %r90;
	or.pred  	%p15, %p13, %p14;
	or.pred  	%p2, %p1, %p15;
	mov.b32 	%r231, 0;
	@%p12 bra 	$L__BB2_24;
	add.s32 	%r146, %r11, %r30;
	mad.lo.s32 	%r228, %r89, %r146, %r28;
	add.s32 	%r147, %r13, %r212;
	mad.lo.s32 	%r227, %r92, %r147, %r211;
	add.s32 	%r148, %r15, %r30;
	mad.lo.s32 	%r226, %r89, %r148, %r28;
	add.s32 	%r149, %r16, %r212;
	mad.lo.s32 	%r225, %r92, %r149, %r211;
	add.s32 	%r150, %r17, %r30;
	mad.lo.s32 	%r224, %r89, %r150, %r28;
	add.s32 	%r151, %r18, %r212;
	mad.lo.s32 	%r223, %r92, %r151, %r211;
	add.s32 	%r152, %r19, %r30;
	mad.lo.s32 	%r222, %r89, %r152, %r28;
	add.s32 	%r153, %r7, 4;
	mad.lo.s32 	%r154, %r93, %r153, %r212;
	mad.lo.s32 	%r221, %r92, %r154, %r211;
	add.s32 	%r155, %r20, %r30;
	mad.lo.s32 	%r220, %r89, %r155, %r28;
	add.s32 	%r156, %r21, %r212;
	mad.lo.s32 	%r219, %r92, %r156, %r211;
	add.s32 	%r157, %r22, %r30;
	mad.lo.s32 	%r218, %r89, %r157, %r28;
	add.s32 	%r158, %r7, 2;
	mad.lo.s32 	%r159, %r93, %r158, %r212;
	mad.lo.s32 	%r217, %r92, %r159, %r211;
	add.s32 	%r160, %r23, %r30;
	mad.lo.s32 	%r216, %r89, %r160, %r28;
	add.s32 	%r161, %r24, %r212;
	mad.lo.s32 	%r215, %r92, %r161, %r211;
	mad.lo.s32 	%r214, %r89, %r31, %r28;
	add.s32 	%r162, %r25, %r212;
	mad.lo.s32 	%r213, %r92, %r162, %r211;
	mov.u32 	%r229, %r10;
$L__BB2_7:
	.pragma "nounroll";
	@%p2 bra 	$L__BB2_9;
	mul.wide.s32 	%rd6, %r214, 4;
	add.s64 	%rd7, %rd2, %rd6;
	ld.global.f32 	%f46, [%rd7];
	mul.wide.s32 	%rd8, %r213, 4;
	add.s64 	%rd9, %rd1, %rd8;
	ld.global.f32 	%f47, [%rd9];
	fma.rn.f32 	%f82, %f46, %f47, %f82;
$L__BB2_9:
	@%p2 bra 	$L__BB2_11;
	mul.wide.s32 	%rd10, %r216, 4;
	add.s64 	%rd11, %rd2, %rd10;
	ld.global.f32 	%f48, [%rd11];
	mul.wide.s32 	%rd12, %r215, 4;
	add.s64 	%rd13, %rd1, %rd12;
	ld.global.f32 	%f49, [%rd13];
	fma.rn.f32 	%f82, %f48, %f49, %f82;
$L__BB2_11:
	@%p2 bra 	$L__BB2_13;
	mul.wide.s32 	%rd14, %r218, 4;
	add.s64 	%rd15, %rd2, %rd14;
	ld.global.f32 	%f50, [%rd15];
	mul.wide.s32 	%rd16, %r217, 4;
	add.s64 	%rd17, %rd1, %rd16;
	ld.global.f32 	%f51, [%rd17];
	fma.rn.f32 	%f82, %f50, %f51, %f82;
$L__BB2_13:
	@%p2 bra 	$L__BB2_15;
	mul.wide.s32 	%rd18, %r220, 4;
	add.s64 	%rd19, %rd2, %rd18;
	ld.global.f32 	%f52, [%rd19];
	mul.wide.s32 	%rd20, %r219, 4;
	add.s64 	%rd21, %rd1, %rd20;
	ld.global.f32 	%f53, [%rd21];
	fma.rn.f32 	%f82, %f52, %f53, %f82;
$L__BB2_15:
	@%p2 bra 	$L__BB2_17;
	mul.wide.s32 	%rd22, %r222, 4;
	add.s64 	%rd23, %rd2, %rd22;
	ld.global.f32 	%f54, [%rd23];
	mul.wide.s32 	%rd24, %r221, 4;
	add.s64 	%rd25, %rd1, %rd24;
	ld.global.f32 	%f55, [%rd25];
	fma.rn.f32 	%f82, %f54, %f55, %f82;
$L__BB2_17:
	@%p2 bra 	$L__BB2_19;
	mul.wide.s32 	%rd26, %r224, 4;
	add.s64 	%rd27, %rd2, %rd26;
	ld.global.f32 	%f56, [%rd27];
	mul.wide.s32 	%rd28, %r223, 4;
	add.s64 	%rd29, %rd1, %rd28;
	ld.global.f32 	%f57, [%rd29];
	fma.rn.f32 	%f82, %f56, %f57, %f82;
$L__BB2_19:
	@%p2 bra 	$L__BB2_21;
	mul.wide.s32 	%rd30, %r226, 4;
	add.s64 	%rd31, %rd2, %rd30;
	ld.global.f32 	%f58, [%rd31];
	mul.wide.s32 	%rd32, %r225, 4;
	add.s64 	%rd33, %rd1, %rd32;
	ld.global.f32 	%f59, [%rd33];
	fma.rn.f32 	%f82, %f58, %f59, %f82;
$L__BB2_21:
	@%p2 bra 	$L__BB2_23;
	mul.wide.s32 	%rd34, %r228, 4;
	add.s64 	%rd35, %rd2, %rd34;
	ld.global.f32 	%f60, [%rd35];
	mul.wide.s32 	%rd36, %r227, 4;
	add.s64 	%rd37, %rd1, %rd36;
	ld.global.f32 	%f61, [%rd37];
	fma.rn.f32 	%f82, %f60, %f61, %f82;
$L__BB2_23:
	add.s32 	%r229, %r229, 8;
	add.s32 	%r228, %r228, %r12;
	add.s32 	%r227, %r227, %r14;
	add.s32 	%r226, %r226, %r12;
	add.s32 	%r225, %r225, %r14;
	add.s32 	%r224, %r224, %r12;
	add.s32 	%r223, %r223, %r14;
	add.s32 	%r222, %r222, %r12;
	add.s32 	%r221, %r221, %r14;
	add.s32 	%r220, %r220, %r12;
	add.s32 	%r219, %r219, %r14;
	add.s32 	%r218, %r218, %r12;
	add.s32 	%r217, %r217, %r14;
	add.s32 	%r216, %r216, %r12;
	add.s32 	%r215, %r215, %r14;
	add.s32 	%r214, %r214, %r12;
	add.s32 	%r213, %r213, %r14;
	setp.ne.s32 	%p16, %r229, 0;
	mov.u32 	%r231, %r9;
	@%p16 bra 	$L__BB2_7;
$L__BB2_24:
	setp.eq.s32 	%p17, %r8, 0;
	@%p17 bra 	$L__BB2_44;
	add.s32 	%r163, %r8, -1;
	setp.lt.u32 	%p18, %r163, 3;
	@%p18 bra 	$L__BB2_35;
	@%p2 bra 	$L__BB2_28;
	add.s32 	%r164, %r231, %r7;
	mad.lo.s32 	%r165, %r164, %r93, %r212;
	mad.lo.s32 	%r166, %r165, %r92, %r211;
	mad.lo.s32 	%r167, %r231, %r90, %r31;
	mad.lo.s32 	%r168, %r167, %r89, %r28;
	mul.wide.s32 	%rd38, %r168, 4;
	add.s64 	%rd39, %rd2, %rd38;
	ld.global.f32 	%f63, [%rd39];
	mul.wide.s32 	%rd40, %r166, 4;
	add.s64 	%rd41, %rd1, %rd40;
	ld.global.f32 	%f64, [%rd41];
	fma.rn.f32 	%f82, %f63, %f64, %f82;
$L__BB2_28:
	@%p2 bra 	$L__BB2_30;
	add.s32 	%r169, %r231, %r7;
	mad.lo.s32 	%r170, %r93, %r169, %r93;
	add.s32 	%r171, %r170, %r212;
	mad.lo.s32 	%r172, %r171, %r92, %r211;
	mad.lo.s32 	%r173, %r90, %r231, %r90;
	add.s32 	%r174, %r173, %r31;
	mad.lo.s32 	%r175, %r174, %r89, %r28;
	mul.wide.s32 	%rd42, %r175, 4;
	add.s64 	%rd43, %rd2, %rd42;
	ld.global.f32 	%f65, [%rd43];
	mul.wide.s32 	%rd44, %r172, 4;
	add.s64 	%rd45, %rd1, %rd44;
	ld.global.f32 	%f66, [%rd45];
	fma.rn.f32 	%f82, %f65, %f66, %f82;
$L__BB2_30:
	@%p2 bra 	$L__BB2_32;
	add.s32 	%r176, %r231, 2;
	add.s32 	%r177, %r176, %r7;
	mad.lo.s32 	%r178, %r177, %r93, %r212;
	mad.lo.s32 	%r179, %r178, %r92, %r211;
	mad.lo.s32 	%r180, %r176, %r90, %r31;
	mad.lo.s32 	%r181, %r180, %r89, %r28;
	mul.wide.s32 	%rd46, %r181, 4;
	add.s64 	%rd47, %rd2, %rd46;
	ld.global.f32 	%f67, [%rd47];
	mul.wide.s32 	%rd48, %r179, 4;
	add.s64 	%rd49, %rd1, %rd48;
	ld.global.f32 	%f68, [%rd49];
	fma.rn.f32 	%f82, %f67, %f68, %f82;
$L__BB2_32:
	@%p2 bra 	$L__BB2_34;
	add.s32 	%r182, %r231, 3;
	add.s32 	%r183, %r182, %r7;
	mad.lo.s32 	%r184, %r183, %r93, %r212;
	mad.lo.s32 	%r185, %r184, %r92, %r211;
	mad.lo.s32 	%r186, %r182, %r90, %r31;
	mad.lo.s32 	%r187, %r186, %r89, %r28;
	mul.wide.s32 	%rd50, %r187, 4;
	add.s64 	%rd51, %rd2, %rd50;
	ld.global.f32 	%f69, [%rd51];
	mul.wide.s32 	%rd52, %r185, 4;
	add.s64 	%rd53, %rd1, %rd52;
	ld.global.f32 	%f70, [%rd53];
	fma.rn.f32 	%f82, %f69, %f70, %f82;
$L__BB2_34:
	add.s32 	%r231, %r231, 4;
$L__BB2_35:
	and.b32  	%r188, %r91, 3;
	setp.eq.s32 	%p19, %r188, 0;
	@%p19 bra 	$L__BB2_44;
	setp.eq.s32 	%p20, %r188, 1;
	mov.f32 	%f101, %f82;
	@%p20 bra 	$L__BB2_42;
	@%p2 bra 	$L__BB2_39;
	add.s32 	%r189, %r231, %r7;
	mad.lo.s32 	%r190, %r189, %r93, %r212;
	mad.lo.s32 	%r191, %r190, %r92, %r211;
	mad.lo.s32 	%r192, %r231, %r90, %r31;
	mad.lo.s32 	%r193, %r192, %r89, %r28;
	mul.wide.s32 	%rd54, %r193, 4;
	add.s64 	%rd55, %rd2, %rd54;
	ld.global.f32 	%f72, [%rd55];
	mul.wide.s32 	%rd56, %r191, 4;
	add.s64 	%rd57, %rd1, %rd56;
	ld.global.f32 	%f73, [%rd57];
	fma.rn.f32 	%f82, %f72, %f73, %f82;
$L__BB2_39:
	@%p2 bra 	$L__BB2_41;
	add.s32 	%r194, %r231, %r7;
	mad.lo.s32 	%r195, %r93, %r194, %r93;
	add.s32 	%r196, %r195, %r212;
	mad.lo.s32 	%r197, %r196, %r92, %r211;
	mad.lo.s32 	%r198, %r90, %r231, %r90;
	add.s32 	%r199, %r198, %r31;
	mad.lo.s32 	%r200, %r199, %r89, %r28;
	mul.wide.s32 	%rd58, %r200, 4;
	add.s64 	%rd59, %rd2, %rd58;
	ld.global.f32 	%f74, [%rd59];
	mul.wide.s32 	%rd60, %r197, 4;
	add.s64 	%rd61, %rd1, %rd60;
	ld.global.f32 	%f75, [%rd61];
	fma.rn.f32 	%f82, %f74, %f75, %f82;
$L__BB2_41:
	add.s32 	%r231, %r231, 2;
	mov.f32 	%f101, %f82;
$L__BB2_42:
	and.b32  	%r201, %r91, 1;
	setp.eq.b32 	%p21, %r201, 1;
	not.pred 	%p22, %p21;
	or.pred  	%p23, %p22, %p2;
	selp.f32 	%f82, %f101, %f82, %p21;
	@%p23 bra 	$L__BB2_44;
	add.s32 	%r202, %r231, %r7;
	mad.lo.s32 	%r203, %r202, %r93, %r212;
	mad.lo.s32 	%r204, %r203, %r92, %r211;
	mad.lo.s32 	%r205, %r231, %r90, %r31;
	mad.lo.s32 	%r206, %r205, %r89, %r28;
	mul.wide.s32 	%rd62, %r206, 4;
	add.s64 	%rd63, %rd2, %rd62;
	ld.global.f32 	%f76, [%rd63];
	mul.wide.s32 	%rd64, %r204, 4;
	add.s64 	%rd65, %rd1, %rd64;
	ld.global.f32 	%f77, [%rd65];
	fma.rn.f32 	%f82, %f76, %f77, %f101;
$L__BB2_44:
	add.s32 	%r212, %r212, 1;
	setp.ne.s32 	%p24, %r212, %r93;
	@%p24 bra 	$L__BB2_5;
	add.s32 	%r211, %r211, 1;
	setp.ne.s32 	%p25, %r211, %r92;
	@%p25 bra 	$L__BB2_4;
$L__BB2_46:
	ld.param.u64 	%rd69, [_Z11convolutionPKfPfS0_iiiiiiiiiiii_param_1];
	mad.lo.s32 	%r207, %r3, %r123, %r3;
	add.s32 	%r208, %r207, %r107;
	mad.lo.s32 	%r209, %r208, %r4, %r208;
	add.s32 	%r210, %r209, %r1;
	cvta.to.global.u64 	%rd66, %rd69;
	mul.wide.s32 	%rd67, %r210, 4;
	add.s64 	%rd68, %rd66, %rd67;
	st.global.f32 	[%rd68], %f82;
$L__BB2_47:
	ret;

}


// ===== COMPILED SASS (sm_100) =====

	.target	sm_100

	.elftype	@"ET_EXEC"


//--------------------- .note.nv.tkinfo           --------------------------
	.section	.note.nv.tkinfo,"",@"SHT_NOTE"
	.sectionflags	@"SHF_NOTE_NV_TKINFO"
	.tkinfo
        /*0018*/ 	.word	0x00000002
        /*0030*/ 	.string	""
        /*0030*/ 	.string	"ptxas"
        /*0030*/ 	.string	"Cuda compilation tools, release 13.0, V13.0.88"
        /*0030*/ 	.string	"Build cuda_13.0.r13.0/compiler.36424714_0"
        /*0030*/ 	.string	"-arch sm_100 -m 64 "



//--------------------- .note.nv.cuinfo           --------------------------
	.section	.note.nv.cuinfo,"",@"SHT_NOTE"
	.sectionflags	@"SHF_NOTE_NV_CUINFO"
        /*0018*/ 	.short	0x0002
        /*001a*/ 	.short	0x0064
        /*001c*/ 	.short	0x0082
	.zero		2


//--------------------- .nv.info                  --------------------------
	.section	.nv.info,"",@"SHT_CUDA_INFO"
	.align	4


	//----- nvinfo : EIATTR_REGCOUNT
	.align		4
        /*0000*/ 	.byte	0x04, 0x2f
        /*0002*/ 	.short	(.L_1 - .L_0)
	.align		4
.L_0:
        /*0004*/ 	.word	index@(_Z20matrixMultiplicationPKfS0_Pfiii)
        /*0008*/ 	.word	0x0000003b


	//----- nvinfo : EIATTR_FRAME_SIZE
	.align		4
.L_1:
        /*000c*/ 	.byte	0x04, 0x11
        /*000e*/ 	.short	(.L_3 - .L_2)
	.align		4
.L_2:
        /*0010*/ 	.word	index@(_Z20matrixMultiplicationPKfS0_Pfiii)
        /*0014*/ 	.word	0x00000000


	//----- nvinfo : EIATTR_REGCOUNT
	.align		4
.L_3:
        /*0018*/ 	.byte	0x04, 0x2f
        /*001a*/ 	.short	(.L_5 - .L_4)
	.align		4
.L_4:
        /*001c*/ 	.word	index@(_Z7maxPoolPKfPfiiii)
        /*0020*/ 	.word	0x0000001e


	//----- nvinfo : EIATTR_FRAME_SIZE
	.align		4
.L_5:
        /*0024*/ 	.byte	0x04, 0x11
        /*0026*/ 	.short	(.L_7 - .L_6)
	.align		4
.L_6:
        /*0028*/ 	.word	index@(_Z7maxPoolPKfPfiiii)
        /*002c*/ 	.word	0x00000000


	//----- nvinfo : EIATTR_REGCOUNT
	.align		4
.L_7:
        /*0030*/ 	.byte	0x04, 0x2f
        /*0032*/ 	.short	(.L_9 - .L_8)
	.align		4
.L_8:
        /*0034*/ 	.word	index@(_Z11convolutionPKfPfS0_iiiiiiiiiiii)
        /*0038*/ 	.word	0x00000028


	//----- nvinfo : EIATTR_FRAME_SIZE
	.align		4
.L_9:
        /*003c*/ 	.byte	0x04, 0x11
        /*003e*/ 	.short	(.L_11 - .L_10)
	.align		4
.L_10:
        /*0040*/ 	.word	index@(_Z11convolutionPKfPfS0_iiiiiiiiiiii)
        /*0044*/ 	.word	0x00000000


	//----- nvinfo : EIATTR_MIN_STACK_SIZE
	.align		4
.L_11:
        /*0048*/ 	.byte	0x04, 0x12
        /*004a*/ 	.short	(.L_13 - .L_12)
	.align		4
.L_12:
        /*004c*/ 	.word	index@(_Z11convolutionPKfPfS0_iiiiiiiiiiii)
        /*0050*/ 	.word	0x00000000


	//----- nvinfo : EIATTR_MIN_STACK_SIZE
	.align		4
.L_13:
        /*0054*/ 	.byte	0x04, 0x12
        /*0056*/ 	.short	(.L_15 - .L_14)
	.align		4
.L_14:
        /*0058*/ 	.word	index@(_Z7maxPoolPKfPfiiii)
        /*005c*/ 	.word	0x00000000


	//----- nvinfo : EIATTR_MIN_STACK_SIZE
	.align		4
.L_15:
        /*0060*/ 	.byte	0x04, 0x12
        /*0062*/ 	.short	(.L_17 - .L_16)
	.align		4
.L_16:
        /*0064*/ 	.word	index@(_Z20matrixMultiplicationPKfS0_Pfiii)
        /*0068*/ 	.word	0x00000000
.L_17:


//--------------------- .nv.compat                --------------------------
	.section	.nv.compat,"",@"SHT_CUDA_COMPAT_INFO"
	.align	4
        /*0000*/ 	.byte	0x02, 0x09, 0x00, 0x00, 0x02, 0x02, 0x01, 0x00, 0x02, 0x05, 0x05, 0x00, 0x03, 0x07, 0x01, 0x01
        /*0010*/ 	.byte	0x02, 0x03, 0x00, 0x00, 0x02, 0x06, 0x01, 0x00, 0x04, 0x0b, 0x08, 0x00, 0x09, 0x00, 0x00, 0x00
        /*0020*/ 	.byte	0x00, 0x00, 0x00, 0x00


//--------------------- .nv.info._Z11convolutionPKfPfS0_iiiiiiiiiiii --------------------------
	.section	.nv.info._Z11convolutionPKfPfS0_iiiiiiiiiiii,"",@"SHT_CUDA_INFO"
	.sectionflags	@""
	.align	4


	//----- nvinfo : EIATTR_CUDA_API_VERSION
	.align		4
        /*0000*/ 	.byte	0x04, 0x37
        /*0002*/ 	.short	(.L_19 - .L_18)
.L_18:
        /*0004*/ 	.word	0x00000082


	//----- nvinfo : EIATTR_KPARAM_INFO
	.align		4
.L_19:
        /*0008*/ 	.byte	0x04, 0x17
        /*000a*/ 	.short	(.L_21 - .L_20)
.L_20:
        /*000c*/ 	.word	0x00000000
        /*0010*/ 	.short	0x000e
        /*0012*/ 	.short	0x0044
        /*0014*/ 	.byte	0x00, 0xf0, 0x11, 0x00


	//----- nvinfo : EIATTR_KPARAM_INFO
	.align		4
.L_21:
        /*0018*/ 	.byte	0x04, 0x17
        /*001a*/ 	.short	(.L_23 - .L_22)
.L_22:
        /*001c*/ 	.word	0x00000000
        /*0020*/ 	.short	0x000d
        /*0022*/ 	.short	0x0040
        /*0024*/ 	.byte	0x00, 0xf0, 0x11, 0x00


	//----- nvinfo : EIATTR_KPARAM_INFO
	.align		4
.L_23:
        /*0028*/ 	.byte	0x04, 0x17
        /*002a*/ 	.short	(.L_25 - .L_24)
.L_24:
        /*002c*/ 	.word	0x00000000
        /*0030*/ 	.short	0x000c
        /*0032*/ 	.short	0x003c
        /*0034*/ 	.byte	0x00, 0xf0, 0x11, 0x00


	//----- nvinfo : EIATTR_KPARAM_INFO
	.align		4
.L_25:
        /*0038*/ 	.byte	0x04, 0x17
        /*003a*/ 	.short	(.L_27 - .L_26)
.L_26:
        /*003c*/ 	.word	0x00000000
        /*0040*/ 	.short	0x000b
        /*0042*/ 	.short	0x0038
        /*0044*/ 	.byte	0x00, 0xf0, 0x11, 0x00


	//----- nvinfo : EIATTR_KPARAM_INFO
	.align		4
.L_27:
        /*0048*/ 	.byte	0x04, 0x17
        /*004a*/ 	.short	(.L_29 - .L_28)
.L_28:
        /*004c*/ 	.word	0x00000000
        /*0050*/ 	.short	0x000a
        /*0052*/ 	.short	0x0034
        /*0054*/ 	.byte	0x00, 0xf0, 0x11, 0x00


	//----- nvinfo : EIATTR_KPARAM_INFO
	.align		4
.L_29:
        /*0058*/ 	.byte	0x04, 0x17
        /*005a*/ 	.short	(.L_31 - .L_30)
.L_30:
        /*005c*/ 	.word	0x00000000
        /*0060*/ 	.short	0x0009
        /*0062*/ 	.short	0x0030
        /*0064*/ 	.byte	0x00, 0xf0, 0x11, 0x00


	//----- nvinfo : EIATTR_KPARAM_INFO
	.align		4
.L_31:
        /*0068*/ 	.byte	0x04, 0x17
        /*006a*/ 	.short	(.L_33 - .L_32)
.L_32:
        /*006c*/ 	.word	0x00000000
        /*0070*/ 	.short	0x0008
        /*0072*/ 	.short	0x002c
        /*0074*/ 	.byte	0x00, 0xf0, 0x11, 0x00


	//----- nvinfo : EIATTR_KPARAM_INFO
	.align		4
.L_33:
        /*0078*/ 	.byte	0x04, 0x17
        /*007a*/ 	.short	(.L_35 - .L_34)
.L_34:
        /*007c*/ 	.word	0x00000000
        /*0080*/ 	.short	0x0007
        /*0082*/ 	.short	0x0028
        /*0084*/ 	.byte	0x00, 0xf0, 0x11, 0x00


	//----- nvinfo : EIATTR_KPARAM_INFO
	.align		4
.L_35:
        /*0088*/ 	.byte	0x04, 0x17
        /*008a*/ 	.short	(.L_37 - .L_36)
.L_36:
        /*008c*/ 	.word	0x00000000
        /*0090*/ 	.short	0x0006
        /*0092*/ 	.short	0x0024
        /*0094*/ 	.byte	0x00, 0xf0, 0x11, 0x00


	//----- nvinfo : EIATTR_KPARAM_INFO
	.align		4
.L_37:
        /*0098*/ 	.byte	0x04, 0x17
        /*009a*/ 	.short	(.L_39 - .L_38)
.L_38:
        /*009c*/ 	.word	0x00000000
        /*00a0*/ 	.short	0x0005
        /*00a2*/ 	.short	0x0020
        /*00a4*/ 	.byte	0x00, 0xf0, 0x11, 0x00


	//----- nvinfo : EIATTR_KPARAM_INFO
	.align		4
.L_39:
        /*00a8*/ 	.byte	0x04, 0x17
        /*00aa*/ 	.short	(.L_41 - .L_40)
.L_40:
        /*00ac*/ 	.word	0x00000000
        /*00b0*/ 	.short	0x0004
        /*00b2*/ 	.short	0x001c
        /*00b4*/ 	.byte	0x00, 0xf0, 0x11, 0x00


	//----- nvinfo : EIATTR_KPARAM_INFO
	.align		4
.L_41:
        /*00b8*/ 	.byte	0x04, 0x17
        /*00ba*/ 	.short	(.L_43 - .L_42)
.L_42:
        /*00bc*/ 	.word	0x00000000
        /*00c0*/ 	.short	0x0003
        /*00c2*/ 	.short	0x0018
        /*00c4*/ 	.byte	0x00, 0xf0, 0x11, 0x00


	//----- nvinfo : EIATTR_KPARAM_INFO
	.align		4
.L_43:
        /*00c8*/ 	.byte	0x04, 0x17
        /*00ca*/ 	.short	(.L_45 - .L_44)
.L_44:
        /*00cc*/ 	.word	0x00000000
        /*00d0*/ 	.short	0x0002
        /*00d2*/ 	.short	0x0010
        /*00d4*/ 	.byte	0x00, 0xf5, 0x21, 0x00


	//----- nvinfo : EIATTR_KPARAM_INFO
	.align		4
.L_45:
        /*00d8*/ 	.byte	0x04, 0x17
        /*00da*/ 	.short	(.L_47 - .L_46)
.L_46:
        /*00dc*/ 	.word	0x00000000
        /*00e0*/ 	.short	0x0001
        /*00e2*/ 	.short	0x0008
        /*00e4*/ 	.byte	0x00, 0xf5, 0x21, 0x00


	//----- nvinfo : EIATTR_KPARAM_INFO
	.align		4
.L_47:
        /*00e8*/ 	.byte	0x04, 0x17
        /*00ea*/ 	.short	(.L_49 - .L_48)
.L_48:
        /*00ec*/ 	.word	0x00000000
        /*00f0*/ 	.short	0x0000
        /*00f2*/ 	.short	0x0000
        /*00f4*/ 	.byte	0x00, 0xf5, 0x21, 0x00


	//----- nvinfo : EIATTR_SPARSE_MMA_MASK
	.align		4
.L_49:
        /*00f8*/ 	.byte	0x03, 0x50
        /*00fa*/ 	.short	0x0000


	//----- nvinfo : EIATTR_MAXREG_COUNT
	.align		4
        /*00fc*/ 	.byte	0x03, 0x1b
        /*00fe*/ 	.short	0x00ff


	//----- nvinfo : EIATTR_MERCURY_ISA_VERSION
	.align		4
        /*0100*/ 	.byte	0x03, 0x5f
        /*0102*/ 	.short	0x0101


	//----- nvinfo : EIATTR_VRC_CTA_INIT_COUNT
	.align		4
        /*0104*/ 	.byte	0x02, 0x4a
	.zero		1
	.zero		1


	//----- nvinfo : EIATTR_EXIT_INSTR_OFFSETS
	.align		4
        /*0108*/ 	.byte	0x04, 0x1c
        /*010a*/ 	.short	(.L_51 - .L_50)


	//   ....[0]....
.L_50:
        /*010c*/ 	.word	0x00000680


	//   ....[1]....
        /*0110*/ 	.word	0x00001a20


	//----- nvinfo : EIATTR_CBANK_PARAM_SIZE
	.align		4
.L_51:
        /*0114*/ 	.byte	0x03, 0x19
        /*0116*/ 	.short	0x0048


	//----- nvinfo : EIATTR_PARAM_CBANK
	.align		4
        /*0118*/ 	.byte	0x04, 0x0a
        /*011a*/ 	.short	(.L_53 - .L_52)
	.align		4
.L_52:
        /*011c*/ 	.word	index@(.nv.constant0._Z11convolutionPKfPfS0_iiiiiiiiiiii)
        /*0120*/ 	.short	0x0380
        /*0122*/ 	.short	0x0048


	//----- nvinfo : EIATTR_SW_WAR
	.align		4
.L_53:
        /*0124*/ 	.byte	0x04, 0x36
        /*0126*/ 	.short	(.L_55 - .L_54)
.L_54:
        /*0128*/ 	.word	0x00000008
.L_55:


//--------------------- .nv.info._Z7maxPoolPKfPfiiii --------------------------
	.section	.nv.info._Z7maxPoolPKfPfiiii,"",@"SHT_CUDA_INFO"
	.sectionflags	@""
	.align	4


	//----- nvinfo : EIATTR_CUDA_API_VERSION
	.align		4
        /*0000*/ 	.byte	0x04, 0x37
        /*0002*/ 	.short	(.L_57 - .L_56)
.L_56:
        /*0004*/ 	.word	0x00000082


	//----- nvinfo : EIATTR_KPARAM_INFO
	.align		4
.L_57:
        /*0008*/ 	.byte	0x04, 0x17
        /*000a*/ 	.short	(.L_59 - .L_58)
.L_58:
        /*000c*/ 	.word	0x00000000
        /*0010*/ 	.short	0x0005
        /*0012*/ 	.short	0x001c
        /*0014*/ 	.byte	0x00, 0xf0, 0x11, 0x00


	//----- nvinfo : EIATTR_KPARAM_INFO
	.align		4
.L_59:
        /*0018*/ 	.byte	0x04, 0x17
        /*001a*/ 	.short	(.L_61 - .L_60)
.L_60:
        /*001c*/ 	.word	0x00000000
        /*0020*/ 	.short	0x0004
        /*0022*/ 	.short	0x0018
        /*0024*/ 	.byte	0x00, 0xf0, 0x11, 0x00


	//----- nvinfo : EIATTR_KPARAM_INFO
	.align		4
.L_61:
        /*0028*/ 	.byte	0x04, 0x17
        /*002a*/ 	.short	(.L_63 - .L_62)
.L_62:
        /*002c*/ 	.word	0x00000000
        /*0030*/ 	.short	0x0003
        /*0032*/ 	.short	0x0014
        /*0034*/ 	.byte	0x00, 0xf0, 0x11, 0x00


	//----- nvinfo : EIATTR_KPARAM_INFO
	.align		4
.L_63:
        /*0038*/ 	.byte	0x04, 0x17
        /*003a*/ 	.short	(.L_65 - .L_64)
.L_64:
        /*003c*/ 	.word	0x00000000
        /*0040*/ 	.short	0x0002
        /*0042*/ 	.short	0x0010
        /*0044*/ 	.byte	0x00, 0xf0, 0x11, 0x00


	//----- nvinfo : EIATTR_KPARAM_INFO
	.align		4
.L_65:
        /*0048*/ 	.byte	0x04, 0x17
        /*004a*/ 	.short	(.L_67 - .L_66)
.L_66:
        /*004c*/ 	.word	0x00000000
        /*0050*/ 	.short	0x0001
        /*0052*/ 	.short	0x0008
        /*0054*/ 	.byte	0x00, 0xf5, 0x21, 0x00


	//----- nvinfo : EIATTR_KPARAM_INFO
	.align		4
.L_67:
        /*0058*/ 	.byte	0x04, 0x17
        /*005a*/ 	.short	(.L_69 - .L_68)
.L_68:
        /*005c*/ 	.word	0x00000000
        /*0060*/ 	.short	0x0000
        /*0062*/ 	.short	0x0000
        /*0064*/ 	.byte	0x00, 0xf5, 0x21, 0x00


	//----- nvinfo : EIATTR_SPARSE_MMA_MASK
	.align		4
.L_69:
        /*0068*/ 	.byte	0x03, 0x50
        /*006a*/ 	.short	0x0000


	//----- nvinfo : EIATTR_MAXREG_COUNT
	.align		4
        /*006c*/ 	.byte	0x03, 0x1b
        /*006e*/ 	.short	0x00ff


	//----- nvinfo : EIATTR_MERCURY_ISA_VERSION
	.align		4
        /*0070*/ 	.byte	0x03, 0x5f
        /*0072*/ 	.short	0x0101


	//----- nvinfo : EIATTR_VRC_CTA_INIT_COUNT
	.align		4
        /*0074*/ 	.byte	0x02, 0x4a
	.zero		1
	.zero		1


	//----- nvinfo : EIATTR_EXIT_INSTR_OFFSETS
	.align		4
        /*0078*/ 	.byte	0x04, 0x1c
        /*007a*/ 	.short	(.L_71 - .L_70)


	//   ....[0]....
.L_70:
        /*007c*/ 	.word	0x000000f0


	//   ....[1]....
        /*0080*/ 	.word	0x00000a30


	//----- nvinfo : EIATTR_CBANK_PARAM_SIZE
	.align		4
.L_71:
        /*0084*/ 	.byte	0x03, 0x19
        /*0086*/ 	.short	0x0020


	//----- nvinfo : EIATTR_PARAM_CBANK
	.align		4
        /*0088*/ 	.byte	0x04, 0x0a
        /*008a*/ 	.short	(.L_73 - .L_72)
	.align		4
.L_72:
        /*008c*/ 	.word	index@(.nv.constant0._Z7maxPoolPKfPfiiii)
        /*0090*/ 	.short	0x0380
        /*0092*/ 	.short	0x0020


	//----- nvinfo : EIATTR_SW_WAR
	.align		4
.L_73:
        /*0094*/ 	.byte	0x04, 0x36
        /*0096*/ 	.short	(.L_75 - .L_74)
.L_74:
        /*0098*/ 	.word	0x00000008
.L_75:


//--------------------- .nv.info._Z20matrixMultiplicationPKfS0_Pfiii --------------------------
	.section	.nv.info._Z20matrixMultiplicationPKfS0_Pfiii,"",@"SHT_CUDA_INFO"
	.sectionflags	@""
	.align	4


	//----- nvinfo : EIATTR_CUDA_API_VERSION
	.align		4
        /*0000*/ 	.byte	0x04, 0x37
        /*0002*/ 	.short	(.L_77 - .L_76)
.L_76:
        /*0004*/ 	.word	0x00000082


	//----- nvinfo : EIATTR_KPARAM_INFO
	.align		4
.L_77:
        /*0008*/ 	.byte	0x04, 0x17
        /*000a*/ 	.short	(.L_79 - .L_78)
.L_78:
        /*000c*/ 	.word	0x00000000
        /*0010*/ 	.short	0x0005
        /*0012*/ 	.short	0x0020
        /*0014*/ 	.byte	0x00, 0xf0, 0x11, 0x00


	//----- nvinfo : EIATTR_KPARAM_INFO
	.align		4
.L_79:
        /*0018*/ 	.byte	0x04, 0x17
        /*001a*/ 	.short	(.L_81 - .L_80)
.L_80:
        /*001c*/ 	.word	0x00000000
        /*0020*/ 	.short	0x0004
        /*0022*/ 	.short	0x001c
        /*0024*/ 	.byte	0x00, 0xf0, 0x11, 0x00


	//----- nvinfo : EIATTR_KPARAM_INFO
	.align		4
.L_81:
        /*0028*/ 	.byte	0x04, 0x17
        /*002a*/ 	.short	(.L_83 - .L_82)
.L_82:
        /*002c*/ 	.word	0x00000000
        /*0030*/ 	.short	0x0003
        /*0032*/ 	.short	0x0018
        /*0034*/ 	.byte	0x00, 0xf0, 0x11, 0x00


	//----- nvinfo : EIATTR_KPARAM_INFO
	.align		4
.L_83:
        /*0038*/ 	.byte	0x04, 0x17
        /*003a*/ 	.short	(.L_85 - .L_84)
.L_84:
        /*003c*/ 	.word	0x00000000
        /*0040*/ 	.short	0x0002
        /*0042*/ 	.short	0x0010
        /*0044*/ 	.byte	0x00, 0xf5, 0x21, 0x00


	//----- nvinfo : EIATTR_KPARAM_INFO
	.align		4
.L_85:
        /*0048*/ 	.byte	0x04, 0x17
        /*004a*/ 	.short	(.L_87 - .L_86)
.L_86:
        /*004c*/ 	.word	0x00000000
        /*0050*/ 	.short	0x0001
        /*0052*/ 	.short	0x0008
        /*0054*/ 	.byte	0x00, 0xf5, 0x21, 0x00


	//----- nvinfo : EIATTR_KPARAM_INFO
	.align		4
.L_87:
        /*0058*/ 	.byte	0x04, 0x17
        /*005a*/ 	.short	(.L_89 - .L_88)
.L_88:
        /*005c*/ 	.word	0x00000000
        /*0060*/ 	.short	0x0000
        /*0062*/ 	.short	0x0000
        /*0064*/ 	.byte	0x00, 0xf5, 0x21, 0x00


	//----- nvinfo : EIATTR_SPARSE_MMA_MASK
	.align		4
.L_89:
        /*0068*/ 	.byte	0x03, 0x50
        /*006a*/ 	.short	0x0000


	//----- nvinfo : EIATTR_MAXREG_COUNT
	.align		4
        /*006c*/ 	.byte	0x03, 0x1b
        /*006e*/ 	.short	0x00ff


	//----- nvinfo : EIATTR_NUM_BARRIERS
	.align		4
        /*0070*/ 	.byte	0x02, 0x4c
        /*0072*/ 	.byte	0x01
	.zero		1


	//----- nvinfo : EIATTR_MERCURY_ISA_VERSION
	.align		4
        /*0074*/ 	.byte	0x03, 0x5f
        /*0076*/ 	.short	0x0101


	//----- nvinfo : EIATTR_VRC_CTA_INIT_COUNT
	.align		4
        /*0078*/ 	.byte	0x02, 0x4a
	.zero		1
	.zero		1


	//----- nvinfo : EIATTR_EXIT_INSTR_OFFSETS
	.align		4
        /*007c*/ 	.byte	0x04, 0x1c
        /*007e*/ 	.short	(.L_91 - .L_90)


	//   ....[0]....
.L_90:
        /*0080*/ 	.word	0x00001320


	//----- nvinfo : EIATTR_CBANK_PARAM_SIZE
	.align		4
.L_91:
        /*0084*/ 	.byte	0x03, 0x19
        /*0086*/ 	.short	0x0024


	//----- nvinfo : EIATTR_PARAM_CBANK
	.align		4
        /*0088*/ 	.byte	0x04, 0x0a
        /*008a*/ 	.short	(.L_93 - .L_92)
	.align		4
.L_92:
        /*008c*/ 	.word	index@(.nv.constant0._Z20matrixMultiplicationPKfS0_Pfiii)
        /*0090*/ 	.short	0x0380
        /*0092*/ 	.short	0x0024


	//----- nvinfo : EIATTR_SW_WAR
	.align		4
.L_93:
        /*0094*/ 	.byte	0x04, 0x36
        /*0096*/ 	.short	(.L_95 - .L_94)
.L_94:
        /*0098*/ 	.word	0x00000008
.L_95:


//--------------------- .nv.callgraph             --------------------------
	.section	.nv.callgraph,"",@"SHT_CUDA_CALLGRAPH"
	.align	4
	.sectionentsize	8
	.align		4
        /*0000*/ 	.word	0x00000000
	.align		4
        /*0004*/ 	.word	0xffffffff
	.align		4
        /*0008*/ 	.word	0x00000000
	.align		4
        /*000c*/ 	.word	0xfffffffe
	.align		4
        /*0010*/ 	.word	0x00000000
	.align		4
        /*0014*/ 	.word	0xfffffffd
	.align		4
        /*0018*/ 	.word	0x00000000
	.align		4
        /*001c*/ 	.word	0xfffffffc


//--------------------- .text._Z11convolutionPKfPfS0_iiiiiiiiiiii --------------------------
	.section	.text._Z11convolutionPKfPfS0_iiiiiiiiiiii,"ax",@progbits
	.align	128
        .global         _Z11convolutionPKfPfS0_iiiiiiiiiiii
        .type           _Z11convolutionPKfPfS0_iiiiiiiiiiii,@function
        .size           _Z11convolutionPKfPfS0_iiiiiiiiiiii,(.L_x_14 - _Z11convolutionPKfPfS0_iiiiiiiiiiii)
        .other          _Z11convolutionPKfPfS0_iiiiiiiiiiii,@"STO_CUDA_ENTRY STV_DEFAULT"
_Z11convolutionPKfPfS0_iiiiiiiiiiii:
.text._Z11convolutionPKfPfS0_iiiiiiiiiiii:
[----:B------:R-:W-:Y:S01]  /*0000*/  LDC R1, c[0x0][0x37c] ;  /* 0x0000df00ff017b82 */ /* 0x000fe20000000800 */
[----:B------:R-:W0:Y:S07]  /*0010*/  LDCU UR14, c[0x0][0x3c4] ;  /* 0x00007880ff0e77ac */ /* 0x000e2e0008000800 */
[----:B------:R-:W1:Y:S01]  /*0020*/  LDC R9, c[0x0][0x3ac] ;  /* 0x0000eb00ff097b82 */ /* 0x000e620000000800 */
[----:B------:R-:W2:Y:S01]  /*0030*/  LDCU UR10, c[0x0][0x3c0] ;  /* 0x00007800ff0a77ac */ /* 0x000ea20008000800 */
[----:B------:R-:W3:Y:S06]  /*0040*/  LDCU UR6, c[0x0][0x3b4] ;  /* 0x00007680ff0677ac */ /* 0x000eec0008000800 */
[----:B------:R-:W4:Y:S01]  /*0050*/  LDC R10, c[0x0][0x39c] ;  /* 0x0000e700ff0a7b82 */ /* 0x000f220000000800 */
[----:B------:R-:W5:Y:S01]  /*0060*/  LDCU UR12, c[0x0][0x3a8] ;  /* 0x00007500ff0c77ac */ /* 0x000f620008000800 */
[----:B------:R-:W3:Y:S06]  /*0070*/  LDCU UR5, c[0x0][0x3b0] ;  /* 0x00007600ff0577ac */ /* 0x000eec0008000800 */
[----:B------:R-:W4:Y:S01]  /*0080*/  LDC R11, c[0x0][0x3b8] ;  /* 0x0000ee00ff0b7b82 */ /* 0x000f220000000800 */
[----:B0-----:R-:W-:Y:S01]  /*0090*/  MOV R0, UR14 ;  /* 0x0000000e00007c02 */ /* 0x001fe20008000f00 */
[----:B------:R-:W0:Y:S03]  /*00a0*/  LDCU UR13, c[0x0][0x398] ;  /* 0x00007300ff0d77ac */ /* 0x000e260008000800 */
[----:B------:R-:W-:-:S02]  /*00b0*/  IABS R0, R0 ;  /* 0x0000000000007213 */ /* 0x000fc40000000000 */
[----:B--2---:R-:W-:Y:S01]  /*00c0*/  MOV R2, UR10 ;  /* 0x0000000a00027c02 */ /* 0x004fe20008000f00 */
[----:B------:R-:W2:Y:S01]  /*00d0*/  LDC R8, c[0x0][0x3bc] ;  /* 0x0000ef00ff087b82 */ /* 0x000ea20000000800 */
[----:B------:R-:W0:Y:S01]  /*00e0*/  I2F.RP R3, R0 ;  /* 0x0000000000037306 */ /* 0x000e220000209400 */
[----:B-1----:R-:W-:Y:S01]  /*00f0*/  IADD3 R4, PT, PT, R9, -0x1, RZ ;  /* 0xffffffff09047810 */ /* 0x002fe20007ffe0ff */
[----:B------:R-:W1:Y:S01]  /*0100*/  LDCU UR11, c[0x0][0x3a4] ;  /* 0x00007480ff0b77ac */ /* 0x000e620008000800 */
[----:B------:R-:W-:Y:S01]  /*0110*/  IABS R6, R2 ;  /* 0x0000000200067213 */ /* 0x000fe20000000000 */
[----:B-----5:R-:W-:-:S03]  /*0120*/  UIADD3 UR4, UPT, UPT, UR12, -0x1, URZ ;  /* 0xffffffff0c047890 */ /* 0x020fc6000fffe0ff */
[----:B------:R-:W5:Y:S01]  /*0130*/  LDC R28, c[0x0][0x360] ;  /* 0x0000d800ff1c7b82 */ /* 0x000f620000000800 */
[----:B------:R-:W4:Y:S01]  /*0140*/  I2F.RP R7, R6 ;  /* 0x0000000600077306 */ /* 0x000f220000209400 */
[----:B---3--:R-:W-:-:S04]  /*0150*/  UIMAD UR4, UR4, UR5, URZ ;  /* 0x00000005040472a4 */ /* 0x008fc8000f8e02ff */
[----:B------:R-:W-:Y:S02]  /*0160*/  ULOP3.LUT UR4, URZ, UR4, URZ, 0x33, !UPT ;  /* 0x00000004ff047292 */ /* 0x000fe4000f8e33ff */
[----:B------:R-:W3:Y:S01]  /*0170*/  LDC R27, c[0x0][0x364] ;  /* 0x0000d900ff1b7b82 */ /* 0x000ee20000000800 */
[----:B0-----:R-:W0:Y:S01]  /*0180*/  MUFU.RCP R3, R3 ;  /* 0x0000000300037308 */ /* 0x001e220000001000 */
[----:B------:R-:W-:-:S07]  /*0190*/  UIADD3 UR4, UPT, UPT, UR4, UR13, URZ ;  /* 0x0000000d04047290 */ /* 0x000fce000fffe0ff */
[----:B----4-:R-:W4:Y:S01]  /*01a0*/  MUFU.RCP R7, R7 ;  /* 0x0000000700077308 */ /* 0x010f220000001000 */
[----:B0-----:R-:W-:-:S07]  /*01b0*/  IADD3 R5, PT, PT, R3, 0xffffffe, RZ ;  /* 0x0ffffffe03057810 */ /* 0x001fce0007ffe0ff */
[----:B------:R-:W0:Y:S01]  /*01c0*/  F2I.FTZ.U32.TRUNC.NTZ R5, R5 ;  /* 0x0000000500057305 */ /* 0x000e22000021f000 */
[----:B----4-:R-:W-:Y:S01]  /*01d0*/  IADD3 R2, PT, PT, R7, 0xffffffe, RZ ;  /* 0x0ffffffe07027810 */ /* 0x010fe20007ffe0ff */
[----:B------:R-:W-:Y:S02]  /*01e0*/  IMAD R7, R4, UR6, RZ ;  /* 0x0000000604077c24 */ /* 0x000fe4000f8e02ff */
[----:B------:R-:W-:-:S04]  /*01f0*/  HFMA2 R4, -RZ, RZ, 0, 0 ;  /* 0x00000000ff047431 */ /* 0x000fc800000001ff */
[----:B------:R4:W1:Y:S01]  /*0200*/  F2I.FTZ.U32.TRUNC.NTZ R3, R2 ;  /* 0x0000000200037305 */ /* 0x000862000021f000 */
[----:B------:R-:W-:-:S04]  /*0210*/  LOP3.LUT R7, RZ, R7, RZ, 0x33, !PT ;  /* 0x00000007ff077212 */ /* 0x000fc800078e33ff */
[----:B------:R-:W-:Y:S02]  /*0220*/  IADD3 R7, PT, PT, R7, R10, RZ ;  /* 0x0000000a07077210 */ /* 0x000fe40007ffe0ff */
[----:B------:R-:W-:Y:S02]  /*0230*/  R2UR UR8, R4 ;  /* 0x00000000040872ca */ /* 0x000fe400000e0000 */
[----:B0-----:R-:W-:Y:S02]  /*0240*/  R2UR UR9, R5 ;  /* 0x00000000050972ca */ /* 0x001fe400000e0000 */
[----:B----4-:R-:W-:Y:S02]  /*0250*/  MOV R2, RZ ;  /* 0x000000ff00027202 */ /* 0x010fe40000000f00 */
[----:B------:R-:W-:Y:S02]  /*0260*/  IADD3 R15, PT, PT, RZ, -R5, RZ ;  /* 0x80000005ff0f7210 */ /* 0x000fe40007ffe0ff */
[----:B------:R-:W-:-:S02]  /*0270*/  R2UR UR6, R2 ;  /* 0x00000000020672ca */ /* 0x000fc400000e0000 */
[----:B-1----:R-:W-:Y:S01]  /*0280*/  R2UR UR7, R3 ;  /* 0x00000000030772ca */ /* 0x002fe200000e0000 */
[----:B------:R-:W-:Y:S01]  /*0290*/  IMAD R4, R15, R0, RZ ;  /* 0x000000000f047224 */ /* 0x000fe200078e02ff */
[----:B------:R-:W-:Y:S02]  /*02a0*/  IADD3 R13, PT, PT, RZ, -R3, RZ ;  /* 0x80000003ff0d7210 */ /* 0x000fe40007ffe0ff */
[----:B------:R-:W-:Y:S01]  /*02b0*/  LEA R2, R11, UR4, 0x1 ;  /* 0x000000040b027c11 */ /* 0x000fe2000f8e08ff */
[----:B------:R-:W-:Y:S01]  /*02c0*/  IMAD.HI.U32 R12, R5, R4, UR8 ;  /* 0x00000008050c7e27 */ /* 0x000fe2000f8e0004 */
[----:B--2---:R-:W-:Y:S02]  /*02d0*/  LEA R7, R8, R7, 0x1 ;  /* 0x0000000708077211 */ /* 0x004fe400078e08ff */
[----:B------:R-:W-:Y:S01]  /*02e0*/  IABS R4, R2 ;  /* 0x0000000200047213 */ /* 0x000fe20000000000 */
[----:B------:R-:W-:Y:S01]  /*02f0*/  IMAD R5, R13, R6, RZ ;  /* 0x000000060d057224 */ /* 0x000fe200078e02ff */
[----:B------:R-:W-:-:S02]  /*0300*/  IABS R11, R7 ;  /* 0x00000007000b7213 */ /* 0x000fc40000000000 */
[----:B------:R-:W-:Y:S01]  /*0310*/  LOP3.LUT R7, R7, UR14, RZ, 0x3c, !PT ;  /* 0x0000000e07077c12 */ /* 0x000fe2000f8e3cff */
[----:B------:R-:W-:Y:S01]  /*0320*/  IMAD.HI.U32 R5, R3, R5, UR6 ;  /* 0x0000000603057e27 */ /* 0x000fe2000f8e0005 */
[----:B------:R-:W-:Y:S02]  /*0330*/  MOV R3, R4 ;  /* 0x0000000400037202 */ /* 0x000fe40000000f00 */
[----:B------:R-:W-:Y:S02]  /*0340*/  R2UR UR6, R12 ;  /* 0x000000000c0672ca */ /* 0x000fe400000e0000 */
[----:B------:R-:W-:Y:S02]  /*0350*/  R2UR UR9, R11 ;  /* 0x000000000b0972ca */ /* 0x000fe400000e0000 */
[----:B------:R-:W-:Y:S02]  /*0360*/  R2UR UR4, R5 ;  /* 0x00000000050472ca */ /* 0x000fe400000e0000 */
[----:B------:R-:W-:-:S02]  /*0370*/  R2UR UR8, R3 ;  /* 0x00000000030872ca */ /* 0x000fc400000e0000 */
[----:B------:R-:W-:Y:S02]  /*0380*/  LOP3.LUT R2, R2, UR10, RZ, 0x3c, !PT ;  /* 0x0000000a02027c12 */ /* 0x000fe4000f8e3cff */
[----:B------:R-:W-:-:S05]  /*0390*/  ISETP.GE.AND P3, PT, R7, RZ, PT ;  /* 0x000000ff0700720c */ /* 0x000fca0003f66270 */
[----:B------:R-:W-:-:S04]  /*03a0*/  UIMAD.WIDE.U32 UR6, UR6, UR9, URZ ;  /* 0x00000009060672a5 */ /* 0x000fc8000f8e00ff */
[----:B------:R-:W-:Y:S02]  /*03b0*/  UIMAD.WIDE.U32 UR4, UR4, UR8, URZ ;  /* 0x00000008040472a5 */ /* 0x000fe4000f8e00ff */
[----:B------:R-:W-:-:S04]  /*03c0*/  IADD3 R5, PT, PT, RZ, -UR7, RZ ;  /* 0x80000007ff057c10 */ /* 0x000fc8000fffe0ff */
[----:B------:R-:W-:Y:S01]  /*03d0*/  IADD3 R3, PT, PT, RZ, -UR5, RZ ;  /* 0x80000005ff037c10 */ /* 0x000fe2000fffe0ff */
[----:B------:R-:W-:Y:S01]  /*03e0*/  IMAD R5, R0, R5, UR9 ;  /* 0x0000000900057e24 */ /* 0x000fe2000f8e0205 */
[----:B------:R-:W3:Y:S03]  /*03f0*/  S2UR UR6, SR_CTAID.Y ;  /* 0x00000000000679c3 */ /* 0x000ee60000002600 */
[----:B------:R-:W-:Y:S01]  /*0400*/  IMAD R3, R6, R3, UR8 ;  /* 0x0000000806037e24 */ /* 0x000fe2000f8e0203 */
[----:B------:R-:W-:-:S04]  /*0410*/  ISETP.GT.U32.AND P1, PT, R0, R5, PT ;  /* 0x000000050000720c */ /* 0x000fc80003f24070 */
[----:B------:R-:W-:Y:S01]  /*0420*/  ISETP.GT.U32.AND P0, PT, R6, R3, PT ;  /* 0x000000030600720c */ /* 0x000fe20003f04070 */
[----:B------:R-:W5:Y:S08]  /*0430*/  S2UR UR4, SR_CTAID.X ;  /* 0x00000000000479c3 */ /* 0x000f700000002500 */
[----:B------:R-:W-:Y:S01]  /*0440*/  VOTEU.ANY UP0, P1 ;  /* 0x0000000000ff7886 */ /* 0x000fe20000800100 */
[----:B------:R-:W-:Y:S01]  /*0450*/  PLOP3.LUT P1, PT, PT, PT, UP0, 0x80, 0x8 ;  /* 0x000000000008781c */ /* 0x000fe20003f2f008 */
[----:B------:R-:W0:Y:S02]  /*0460*/  S2UR UR9, SR_CTAID.Z ;  /* 0x00000000000979c3 */ /* 0x000e240000002700 */
[----:B------:R-:W-:Y:S01]  /*0470*/  VOTEU.ANY UP1, P0 ;  /* 0x0000000000ff7886 */ /* 0x000fe20000020100 */
[----:B------:R-:W-:Y:S01]  /*0480*/  PLOP3.LUT P0, PT, PT, PT, UP1, 0x80, 0x8 ;  /* 0x000000000008781c */ /* 0x000fe20003f0f018 */
[----:B------:R-:W-:-:S03]  /*0490*/  @!UP0 UIADD3 UR7, UPT, UPT, UR7, 0x1, URZ ;  /* 0x0000000107078890 */ /* 0x000fc6000fffe0ff */
[----:B------:R-:W-:Y:S01]  /*04a0*/  @!UP1 UIADD3 UR5, UPT, UPT, UR5, 0x1, URZ ;  /* 0x0000000105059890 */ /* 0x000fe2000fffe0ff */
[----:B------:R-:W-:-:S04]  /*04b0*/  VOTEU.ANY UP1, P3 ;  /* 0x0000000000ff7886 */ /* 0x000fc80001820100 */
[----:B------:R-:W-:Y:S02]  /*04c0*/  @!P1 IADD3 R5, PT, PT, R5, -R0, RZ ;  /* 0x8000000005059210 */ /* 0x000fe40007ffe0ff */
[----:B------:R-:W-:Y:S02]  /*04d0*/  ISETP.GE.AND P1, PT, R2, RZ, PT ;  /* 0x000000ff0200720c */ /* 0x000fe40003f26270 */
[----:B------:R-:W-:Y:S01]  /*04e0*/  @!P0 IADD3 R3, PT, PT, R3, -R6, RZ ;  /* 0x8000000603038210 */ /* 0x000fe20007ffe0ff */
[----:B------:R-:W0:Y:S01]  /*04f0*/  LDC R2, c[0x0][0x368] ;  /* 0x0000da00ff027b82 */ /* 0x000e220000000800 */
[----:B------:R-:W-:Y:S02]  /*0500*/  ISETP.GE.U32.AND P2, PT, R5, R0, PT ;  /* 0x000000000500720c */ /* 0x000fe40003f46070 */
[----:B------:R-:W3:Y:S01]  /*0510*/  S2R R0, SR_TID.Y ;  /* 0x0000000000007919 */ /* 0x000ee20000002200 */
[----:B------:R-:W-:Y:S02]  /*0520*/  ISETP.GE.U32.AND P0, PT, R3, R6, PT ;  /* 0x000000060300720c */ /* 0x000fe40003f06070 */
[----:B------:R-:W5:Y:S04]  /*0530*/  S2R R3, SR_TID.X ;  /* 0x0000000000037919 */ /* 0x000f680000002100 */
[----:B------:R-:W-:Y:S01]  /*0540*/  VOTEU.ANY UP3, P1 ;  /* 0x0000000000ff7886 */ /* 0x000fe20000860100 */
[----:B------:R-:W0:Y:S03]  /*0550*/  S2R R5, SR_TID.Z ;  /* 0x0000000000057919 */ /* 0x000e260000002300 */
[----:B------:R-:W-:-:S03]  /*0560*/  VOTEU.ANY UP0, P2 ;  /* 0x0000000000ff7886 */ /* 0x000fc60001000100 */
[----:B------:R-:W-:Y:S02]  /*0570*/  VOTEU.ANY UP2, P0 ;  /* 0x0000000000ff7886 */ /* 0x000fe40000040100 */
[----:B------:R-:W-:Y:S02]  /*0580*/  @UP0 UIADD3 UR7, UPT, UPT, UR7, 0x1, URZ ;  /* 0x0000000107070890 */ /* 0x000fe4000fffe0ff */
[----:B------:R-:W-:Y:S02]  /*0590*/  UISETP.NE.AND UP0, UPT, UR14, URZ, UPT ;  /* 0x000000ff0e00728c */ /* 0x000fe4000bf05270 */
[----:B------:R-:W-:Y:S02]  /*05a0*/  @UP2 UIADD3 UR5, UPT, UPT, UR5, 0x1, URZ ;  /* 0x0000000105052890 */ /* 0x000fe4000fffe0ff */
[----:B------:R-:W-:Y:S01]  /*05b0*/  UISETP.NE.AND UP2, UPT, UR10, URZ, UPT ;  /* 0x000000ff0a00728c */ /* 0x000fe2000bf45270 */
[----:B------:R-:W-:Y:S02]  /*05c0*/  UMOV UR8, UR7 ;  /* 0x0000000700087c82 */ /* 0x000fe40008000000 */
[----:B------:R-:W-:-:S02]  /*05d0*/  @!UP1 UIADD3 UR8, UPT, UPT, -UR8, URZ, URZ ;  /* 0x000000ff08089290 */ /* 0x000fc4000fffe1ff */
[----:B------:R-:W-:Y:S02]  /*05e0*/  UMOV UR7, UR5 ;  /* 0x0000000500077c82 */ /* 0x000fe40008000000 */
[----:B------:R-:W-:Y:S02]  /*05f0*/  @!UP0 ULOP3.LUT UR8, URZ, UR14, URZ, 0x33, !UPT ;  /* 0x0000000eff088292 */ /* 0x000fe4000f8e33ff */
[----:B------:R-:W-:Y:S01]  /*0600*/  @!UP3 UIADD3 UR7, UPT, UPT, -UR7, URZ, URZ ;  /* 0x000000ff0707b290 */ /* 0x000fe2000fffe1ff */
[----:B---3--:R-:W-:Y:S01]  /*0610*/  IMAD R27, R27, UR6, R0 ;  /* 0x000000061b1b7c24 */ /* 0x008fe2000f8e0200 */
[----:B------:R-:W-:Y:S01]  /*0620*/  @!UP2 ULOP3.LUT UR7, URZ, UR10, URZ, 0x33, !UPT ;  /* 0x0000000aff07a292 */ /* 0x000fe2000f8e33ff */
[----:B-----5:R-:W-:-:S03]  /*0630*/  IMAD R28, R28, UR4, R3 ;  /* 0x000000041c1c7c24 */ /* 0x020fc6000f8e0203 */
[----:B------:R-:W-:Y:S01]  /*0640*/  ISETP.GT.AND P0, PT, R27, UR8, PT ;  /* 0x000000081b007c0c */ /* 0x000fe2000bf04270 */
[----:B0-----:R-:W-:-:S03]  /*0650*/  IMAD R0, R2, UR9, R5 ;  /* 0x0000000902007c24 */ /* 0x001fc6000f8e0205 */
[----:B------:R-:W-:-:S04]  /*0660*/  ISETP.GT.OR P0, PT, R28, UR7, P0 ;  /* 0x000000071c007c0c */ /* 0x000fc80008704670 */
[----:B------:R-:W-:-:S13]  /*0670*/  ISETP.GE.OR P0, PT, R0, UR11, P0 ;  /* 0x0000000b00007c0c */ /* 0x000fda0008706670 */
[----:B------:R-:W-:Y:S05]  /*0680*/  @P0 EXIT ;  /* 0x000000000000094d */ /* 0x000fea0003800000 */
[----:B------:R-:W-:Y:S01]  /*0690*/  UISETP.GE.AND UP0, UPT, UR12, 0x1, UPT ;  /* 0x000000010c00788c */ /* 0x000fe2000bf06270 */
[----:B------:R-:W-:Y:S01]  /*06a0*/  MOV R2, RZ ;  /* 0x000000ff00027202 */ /* 0x000fe20000000f00 */
[----:B------:R-:W0:Y:S07]  /*06b0*/  LDCU.64 UR10, c[0x0][0x358] ;  /* 0x00006b00ff0a77ac */ /* 0x000e2e0008000a00 */
[----:B------:R-:W-:Y:S05]  /*06c0*/  BRA.U !UP0, `(.L_x_0) ;  /* 0x0000001108b87547 */ /* 0x000fea000b800000 */
[----:B------:R-:W1:Y:S02]  /*06d0*/  LDCU UR4, c[0x0][0x3a0] ;  /* 0x00007400ff0477ac */ /* 0x000e640008000800 */
[----:B-1----:R-:W-:-:S04]  /*06e0*/  VIMNMX R3, PT, PT, R9, UR4, PT ;  /* 0x0000000409037c48 */ /* 0x002fc8000bfe0100 */
[----:B------:R-:W-:-:S13]  /*06f0*/  ISETP.GE.AND P0, PT, R3, 0x1, PT ;  /* 0x000000010300780c */ /* 0x000fda0003f06270 */
[----:B------:R-:W-:Y:S05]  /*0700*/  @!P0 BRA `(.L_x_0) ;  /* 0x0000001000a88947 */ /* 0x000fea0003800000 */
[----:B------:R-:W-:Y:S02]  /*0710*/  IMAD R3, R27, UR14, RZ ;  /* 0x0000000e1b037c24 */ /* 0x000fe4000f8e02ff */
[----:B------:R-:W-:Y:S02]  /*0720*/  HFMA2 R2, -RZ, RZ, 0, 0 ;  /* 0x00000000ff027431 */ /* 0x000fe400000001ff */
[----:B------:R-:W-:Y:S02]  /*0730*/  IMAD R9, R9, UR12, RZ ;  /* 0x0000000c09097c24 */ /* 0x000fe4000f8e02ff */
[C-C-:B------:R-:W-:Y:S01]  /*0740*/  IMAD R5, R10.reuse, 0x7, R3.reuse ;  /* 0x000000070a057824 */ /* 0x140fe200078e0203 */
[CC--:B------:R-:W-:Y:S01]  /*0750*/  LEA R13, R10.reuse, R3.reuse, 0x2 ;  /* 0x000000030a0d7211 */ /* 0x0c0fe200078e10ff */
[C-C-:B------:R-:W-:Y:S01]  /*0760*/  IMAD R7, R10.reuse, 0x6, R3.reuse ;  /* 0x000000060a077824 */ /* 0x140fe200078e0203 */
[C---:B------:R-:W-:Y:S01]  /*0770*/  LEA R17, R10.reuse, R3, 0x1 ;  /* 0x000000030a117211 */ /* 0x040fe200078e08ff */
[C-C-:B------:R-:W-:Y:S01]  /*0780*/  IMAD R11, R10.reuse, 0x5, R3.reuse ;  /* 0x000000050a0b7824 */ /* 0x140fe200078e0203 */
[-C--:B------:R-:W-:Y:S01]  /*0790*/  IADD3 R6, PT, PT, R13, -R8.reuse, RZ ;  /* 0x800000080d067210 */ /* 0x080fe20007ffe0ff */
[C---:B------:R-:W-:Y:S01]  /*07a0*/  IMAD R15, R10.reuse, 0x3, R3 ;  /* 0x000000030a0f7824 */ /* 0x040fe200078e0203 */
[-C--:B------:R-:W-:Y:S01]  /*07b0*/  IADD3 R3, PT, PT, R5, -R8.reuse, RZ ;  /* 0x8000000805037210 */ /* 0x080fe20007ffe0ff */
[----:B------:R-:W-:Y:S01]  /*07c0*/  IMAD R10, R10, UR13, RZ ;  /* 0x0000000d0a0a7c24 */ /* 0x000fe2000f8e02ff */
[----:B------:R-:W-:-:S02]  /*07d0*/  IADD3 R4, PT, PT, R7, -R8, RZ ;  /* 0x8000000807047210 */ /* 0x000fc40007ffe0ff */
[-C--:B------:R-:W-:Y:S01]  /*07e0*/  IADD3 R5, PT, PT, R11, -R8.reuse, RZ ;  /* 0x800000080b057210 */ /* 0x080fe20007ffe0ff */
[----:B------:R-:W-:Y:S01]  /*07f0*/  IMAD R11, R0, UR4, RZ ;  /* 0x00000004000b7c24 */ /* 0x000fe2000f8e02ff */
[-C--:B------:R-:W-:Y:S01]  /*0800*/  IADD3 R7, PT, PT, R15, -R8.reuse, RZ ;  /* 0x800000080f077210 */ /* 0x080fe20007ffe0ff */
[----:B------:R-:W-:Y:S01]  /*0810*/  UMOV UR4, URZ ;  /* 0x000000ff00047c82 */ /* 0x000fe20008000000 */
[----:B------:R-:W-:-:S07]  /*0820*/  IADD3 R8, PT, PT, R17, -R8, RZ ;  /* 0x8000000811087210 */ /* 0x000fce0007ffe0ff */
.L_x_7:
[----:B------:R-:W1:Y:S01]  /*0830*/  LDC R15, c[0x0][0x3c0] ;  /* 0x0000f000ff0f7b82 */ /* 0x000e620000000800 */
[----:B------:R-:W1:Y:S01]  /*0840*/  LDCU UR6, c[0x0][0x3b8] ;  /* 0x00007700ff0677ac */ /* 0x000e620008000800 */
[----:B------:R-:W2:Y:S06]  /*0850*/  LDCU UR5, c[0x0][0x398] ;  /* 0x00007300ff0577ac */ /* 0x000eac0008000800 */
[----:B------:R-:W3:Y:S01]  /*0860*/  LDC R13, c[0x0][0x3b0] ;  /* 0x0000ec00ff0d7b82 */ /* 0x000ee20000000800 */
[----:B-1----:R-:W-:-:S04]  /*0870*/  IMAD R12, R28, R15, -UR6 ;  /* 0x800000061c0c7e24 */ /* 0x002fc8000f8e020f */
[----:B---3--:R-:W-:-:S05]  /*0880*/  IMAD R13, R13, UR4, R12 ;  /* 0x000000040d0d7c24 */ /* 0x008fca000f8e020c */
[----:B--2---:R-:W-:Y:S01]  /*0890*/  ISETP.GE.AND P0, PT, R13, UR5, PT ;  /* 0x000000050d007c0c */ /* 0x004fe2000bf06270 */
[----:B------:R-:W-:-:S03]  /*08a0*/  UMOV UR5, URZ ;  /* 0x000000ff00057c82 */ /* 0x000fc60008000000 */
[----:B------:R-:W-:-:S13]  /*08b0*/  ISETP.LT.OR P0, PT, R13, RZ, P0 ;  /* 0x000000ff0d00720c */ /* 0x000fda0000701670 */
.L_x_6:
[----:B------:R-:W1:Y:S01]  /*08c0*/  LDCU UR6, c[0x0][0x3c4] ;  /* 0x00007880ff0677ac */ /* 0x000e620008000800 */
[----:B------:R-:W2:Y:S01]  /*08d0*/  LDC R21, c[0x0][0x3b4] ;  /* 0x0000ed00ff157b82 */ /* 0x000ea20000000800 */
[----:B------:R-:W-:Y:S01]  /*08e0*/  HFMA2 R26, -RZ, RZ, 0, 0 ;  /* 0x00000000ff1a7431 */ /* 0x000fe200000001ff */
[----:B------:R-:W3:Y:S01]  /*08f0*/  LDCU UR15, c[0x0][0x3bc] ;  /* 0x00007780ff0f77ac */ /* 0x000ee20008000800 */
[----:B------:R-:W4:Y:S01]  /*0900*/  LDCU UR9, c[0x0][0x39c] ;  /* 0x00007380ff0977ac */ /* 0x000f220008000800 */
[----:B-1----:R-:W-:Y:S01]  /*0910*/  IMAD R23, R27, UR6, RZ ;  /* 0x000000061b177c24 */ /* 0x002fe2000f8e02ff */
[----:B------:R-:W1:Y:S04]  /*0920*/  LDCU UR6, c[0x0][0x3a0] ;  /* 0x00007400ff0677ac */ /* 0x000e680008000800 */
[----:B---3--:R-:W-:-:S05]  /*0930*/  IADD3 R12, PT, PT, R23, -UR15, RZ ;  /* 0x8000000f170c7c10 */ /* 0x008fca000fffe0ff */
[----:B--2---:R-:W-:-:S05]  /*0940*/  IMAD R12, R21, UR5, R12 ;  /* 0x00000005150c7c24 */ /* 0x004fca000f8e020c */
[----:B----4-:R-:W-:Y:S01]  /*0950*/  ISETP.GE.AND P1, PT, R12, UR9, PT ;  /* 0x000000090c007c0c */ /* 0x010fe2000bf26270 */
[----:B-1----:R-:W-:-:S03]  /*0960*/  UISETP.GE.U32.AND UP0, UPT, UR6, 0x8, UPT ;  /* 0x000000080600788c */ /* 0x002fc6000bf06070 */
[----:B------:R-:W-:-:S04]  /*0970*/  ISETP.LT.OR P1, PT, R12, RZ, P1 ;  /* 0x000000ff0c00720c */ /* 0x000fc80000f21670 */
[----:B------:R-:W-:Y:S02]  /*0980*/  PLOP3.LUT P1, PT, P0, P1, PT, 0xf8, 0x8f ;  /* 0x00000000008f781c */ /* 0x000fe40000723f70 */
[----:B------:R-:W-:Y:S11]  /*0990*/  BRA.U !UP0, `(.L_x_1) ;  /* 0x0000000508f47547 */ /* 0x000ff6000b800000 */
[----:B------:R-:W1:Y:S01]  /*09a0*/  LDC R26, c[0x0][0x3ac] ;  /* 0x0000eb00ff1a7b82 */ /* 0x000e620000000800 */
[----:B------:R-:W1:Y:S01]  /*09b0*/  LDCU UR6, c[0x0][0x3a0] ;  /* 0x00007400ff0677ac */ /* 0x000e620008000800 */
[----:B------:R-:W-:Y:S01]  /*09c0*/  IADD3 R20, PT, PT, R11, 0x5, RZ ;  /* 0x000000050b147810 */ /* 0x000fe20007ffe0ff */
[----:B------:R-:W-:Y:S01]  /*09d0*/  IMAD R34, R21, UR5, R5 ;  /* 0x0000000515227c24 */ /* 0x000fe2000f8e0205 */
[C---:B------:R-:W-:Y:S01]  /*09e0*/  IADD3 R24, PT, PT, R11.reuse, 0x7, RZ ;  /* 0x000000070b187810 */ /* 0x040fe20007ffe0ff */
[----:B------:R-:W2:Y:S01]  /*09f0*/  LDCU UR9, c[0x0][0x398] ;  /* 0x00007300ff0977ac */ /* 0x000ea20008000800 */
[----:B------:R-:W-:Y:S01]  /*0a00*/  IADD3 R32, PT, PT, R11, 0x6, RZ ;  /* 0x000000060b207810 */ /* 0x000fe20007ffe0ff */
[----:B------:R-:W-:Y:S01]  /*0a10*/  IMAD R36, R21, UR5, R6 ;  /* 0x0000000515247c24 */ /* 0x000fe2000f8e0206 */
[----:B------:R-:W3:Y:S01]  /*0a20*/  LDC.64 R14, c[0x0][0x3a8] ;  /* 0x0000ea00ff0e7b82 */ /* 0x000ee20000000a00 */
[C---:B------:R-:W-:Y:S02]  /*0a30*/  IADD3 R16, PT, PT, R11.reuse, 0x4, RZ ;  /* 0x000000040b107810 */ /* 0x040fe40007ffe0ff */
[----:B------:R-:W-:-:S02]  /*0a40*/  IADD3 R22, PT, PT, R11, 0x3, RZ ;  /* 0x000000030b167810 */ /* 0x000fc40007ffe0ff */
[----:B------:R-:W-:-:S03]  /*0a50*/  IADD3 R18, PT, PT, R11, 0x2, RZ ;  /* 0x000000020b127810 */ /* 0x000fc60007ffe0ff */
[----:B------:R-:W4:Y:S01]  /*0a60*/  LDC R30, c[0x0][0x39c] ;  /* 0x0000e700ff1e7b82 */ /* 0x000f220000000800 */
[----:B--2---:R-:W-:Y:S02]  /*0a70*/  IMAD R37, R12, UR9, R13 ;  /* 0x000000090c257c24 */ /* 0x004fe4000f8e020d */
[----:B-1----:R-:W-:Y:S01]  /*0a80*/  IMAD R33, R26, UR6, RZ ;  /* 0x000000061a217c24 */ /* 0x002fe2000f8e02ff */
[----:B------:R-:W-:Y:S01]  /*0a90*/  ULOP3.LUT UR6, UR6, 0x7ffffff8, URZ, 0xc0, !UPT ;  /* 0x7ffffff806067892 */ /* 0x000fe2000f8ec0ff */
[----:B------:R-:W-:Y:S02]  /*0aa0*/  IMAD R26, R11, R26, R26 ;  /* 0x0000001a0b1a7224 */ /* 0x000fe400078e021a */
[----:B------:R-:W-:Y:S01]  /*0ab0*/  IMAD R33, R0, R33, RZ ;  /* 0x0000002100217224 */ /* 0x000fe200078e02ff */
[----:B------:R-:W-:Y:S01]  /*0ac0*/  UIADD3 UR6, UPT, UPT, -UR6, URZ, URZ ;  /* 0x000000ff06067290 */ /* 0x000fe2000fffe1ff */
[-C--:B---3--:R-:W-:Y:S02]  /*0ad0*/  IMAD R25, R20, R15.reuse, UR5 ;  /* 0x0000000514197e24 */ /* 0x088fe4000f8e020f */
[-C--:B------:R-:W-:Y:S01]  /*0ae0*/  IMAD R19, R24, R15.reuse, UR5 ;  /* 0x0000000518137e24 */ /* 0x080fe2000f8e020f */
[----:B------:R-:W-:Y:S01]  /*0af0*/  IADD3 R33, PT, PT, R33, UR5, RZ ;  /* 0x0000000521217c10 */ /* 0x000fe2000fffe0ff */
[----:B------:R-:W-:Y:S01]  /*0b00*/  IMAD R24, R25, R14, UR4 ;  /* 0x0000000419187e24 */ /* 0x000fe2000f8e020e */
[----:B------:R-:W-:Y:S01]  /*0b10*/  IADD3 R25, PT, PT, R26, UR5, RZ ;  /* 0x000000051a197c10 */ /* 0x000fe2000fffe0ff */
[----:B------:R-:W-:-:S02]  /*0b20*/  IMAD R17, R32, R15, UR5 ;  /* 0x0000000520117e24 */ /* 0x000fc4000f8e020f */
[-C--:B------:R-:W-:Y:S02]  /*0b30*/  IMAD R29, R16, R15.reuse, UR5 ;  /* 0x00000005101d7e24 */ /* 0x080fe4000f8e020f */
[-C--:B------:R-:W-:Y:S02]  /*0b40*/  IMAD R31, R22, R15.reuse, UR5 ;  /* 0x00000005161f7e24 */ /* 0x080fe4000f8e020f */
[----:B------:R-:W-:Y:S02]  /*0b50*/  IMAD R15, R18, R15, UR5 ;  /* 0x00000005120f7e24 */ /* 0x000fe4000f8e020f */
[-C--:B------:R-:W-:Y:S02]  /*0b60*/  IMAD R19, R19, R14.reuse, UR4 ;  /* 0x0000000413137e24 */ /* 0x080fe4000f8e020e */
[-C--:B------:R-:W-:Y:S02]  /*0b70*/  IMAD R17, R17, R14.reuse, UR4 ;  /* 0x0000000411117e24 */ /* 0x080fe4000f8e020e */
[----:B------:R-:W-:-:S02]  /*0b80*/  IMAD R22, R29, R14, UR4 ;  /* 0x000000041d167e24 */ /* 0x000fc4000f8e020e */
[-C--:B------:R-:W-:Y:S02]  /*0b90*/  IMAD R20, R31, R14.reuse, UR4 ;  /* 0x000000041f147e24 */ /* 0x080fe4000f8e020e */
[-C--:B------:R-:W-:Y:S02]  /*0ba0*/  IMAD R18, R15, R14.reuse, UR4 ;  /* 0x000000040f127e24 */ /* 0x080fe4000f8e020e */
[-C--:B------:R-:W-:Y:S02]  /*0bb0*/  IMAD R16, R25, R14.reuse, UR4 ;  /* 0x0000000419107e24 */ /* 0x080fe4000f8e020e */
[----:B------:R-:W-:Y:S01]  /*0bc0*/  IMAD R26, R33, R14, UR4 ;  /* 0x00000004211a7e24 */ /* 0x000fe2000f8e020e */
[----:B----4-:R-:W-:Y:S01]  /*0bd0*/  IADD3 R14, PT, PT, R23, -UR15, R30 ;  /* 0x8000000f170e7c10 */ /* 0x010fe2000fffe01e */
[C---:B------:R-:W-:Y:S02]  /*0be0*/  IMAD R30, R21.reuse, UR5, R3 ;  /* 0x00000005151e7c24 */ /* 0x040fe4000f8e0203 */
[----:B------:R-:W-:-:S02]  /*0bf0*/  IMAD R32, R21, UR5, R4 ;  /* 0x0000000515207c24 */ /* 0x000fc4000f8e0204 */
[C---:B------:R-:W-:Y:S02]  /*0c00*/  IMAD R31, R21.reuse, UR5, R7 ;  /* 0x00000005151f7c24 */ /* 0x040fe4000f8e0207 */
[C---:B------:R-:W-:Y:S02]  /*0c10*/  IMAD R14, R21.reuse, UR5, R14 ;  /* 0x00000005150e7c24 */ /* 0x040fe4000f8e020e */
[----:B------:R-:W-:Y:S02]  /*0c20*/  IMAD R33, R21, UR5, R8 ;  /* 0x0000000515217c24 */ /* 0x000fe4000f8e0208 */
[--C-:B------:R-:W-:Y:S02]  /*0c30*/  IMAD R21, R30, UR9, R13.reuse ;  /* 0x000000091e157c24 */ /* 0x100fe4000f8e020d */
[--C-:B------:R-:W-:Y:S02]  /*0c40*/  IMAD R23, R32, UR9, R13.reuse ;  /* 0x0000000920177c24 */ /* 0x100fe4000f8e020d */
[----:B------:R-:W-:-:S02]  /*0c50*/  IMAD R25, R34, UR9, R13 ;  /* 0x0000000922197c24 */ /* 0x000fc4000f8e020d */
[--C-:B------:R-:W-:Y:S02]  /*0c60*/  IMAD R29, R36, UR9, R13.reuse ;  /* 0x00000009241d7c24 */ /* 0x100fe4000f8e020d */
[--C-:B------:R-:W-:Y:S02]  /*0c70*/  IMAD R31, R31, UR9, R13.reuse ;  /* 0x000000091f1f7c24 */ /* 0x100fe4000f8e020d */
[--C-:B------:R-:W-:Y:S02]  /*0c80*/  IMAD R33, R33, UR9, R13.reuse ;  /* 0x0000000921217c24 */ /* 0x100fe4000f8e020d */
[----:B------:R-:W-:-:S07]  /*0c90*/  IMAD R35, R14, UR9, R13 ;  /* 0x000000090e237c24 */ /* 0x000fce000f8e020d */
.L_x_2:
[----:B------:R-:W1:Y:S02]  /*0ca0*/  @!P1 LDC.64 R14, c[0x0][0x380] ;  /* 0x0000e000ff0e9b82 */ /* 0x000e640000000a00 */
[----:B-1----:R-:W-:-:S05]  /*0cb0*/  @!P1 IMAD.WIDE R14, R37, 0x4, R14 ;  /* 0x00000004250e9825 */ /* 0x002fca00078e020e */
[----:B0-----:R0:W2:Y:S02]  /*0cc0*/  @!P1 LDG.E R30, desc[UR10][R14.64] ;  /* 0x0000000a0e1e9981 */ /* 0x0010a4000c1e1900 */
[----:B0-----:R-:W0:Y:S02]  /*0cd0*/  @!P1 LDC.64 R14, c[0x0][0x390] ;  /* 0x0000e400ff0e9b82 */ /* 0x001e240000000a00 */
[----:B0-----:R-:W-:-:S05]  /*0ce0*/  @!P1 IMAD.WIDE R14, R26, 0x4, R14 ;  /* 0x000000041a0e9825 */ /* 0x001fca00078e020e */
[----:B------:R0:W2:Y:S02]  /*0cf0*/  @!P1 LDG.E R32, desc[UR10][R14.64] ;  /* 0x0000000a0e209981 */ /* 0x0000a4000c1e1900 */
[----:B0-----:R-:W0:Y:S02]  /*0d00*/  @!P1 LDC.64 R14, c[0x0][0x380] ;  /* 0x0000e000ff0e9b82 */ /* 0x001e240000000a00 */
[----:B0-----:R-:W-:-:S04]  /*0d10*/  @!P1 IMAD.WIDE R14, R35, 0x4, R14 ;  /* 0x00000004230e9825 */ /* 0x001fc800078e020e */
[----:B--2---:R-:W-:Y:S02]  /*0d20*/  @!P1 FFMA R2, R30, R32, R2 ;  /* 0x000000201e029223 */ /* 0x004fe40000000002 */
[----:B------:R0:W2:Y:S02]  /*0d30*/  @!P1 LDG.E R30, desc[UR10][R14.64] ;  /* 0x0000000a0e1e9981 */ /* 0x0000a4000c1e1900 */
        /* <DEDUP_REMOVED lines=44> */
[----:B------:R-:W2:Y:S01]  /*1000*/  @!P1 LDG.E R32, desc[UR10][R14.64] ;  /* 0x0000000a0e209981 */ /* 0x000ea2000c1e1900 */
[----:B------:R-:W-:Y:S01]  /*1010*/  UIADD3 UR6, UPT, UPT, UR6, 0x8, URZ ;  /* 0x0000000806067890 */ /* 0x000fe2000fffe0ff */
[C---:B------:R-:W-:Y:S02]  /*1020*/  LEA R37, R10.reuse, R37, 0x3 ;  /* 0x000000250a257211 */ /* 0x040fe400078e18ff */
[C---:B------:R-:W-:Y:S01]  /*1030*/  LEA R26, R9.reuse, R26, 0x3 ;  /* 0x0000001a091a7211 */ /* 0x040fe200078e18ff */
[----:B------:R-:W-:Y:S01]  /*1040*/  UISETP.NE.AND UP0, UPT, UR6, URZ, UPT ;  /* 0x000000ff0600728c */ /* 0x000fe2000bf05270 */
[C---:B------:R-:W-:Y:S02]  /*1050*/  LEA R35, R10.reuse, R35, 0x3 ;  /* 0x000000230a237211 */ /* 0x040fe400078e18ff */
[----:B------:R-:W-:Y:S02]  /*1060*/  LEA R16, R9, R16, 0x3 ;  /* 0x0000001009107211 */ /* 0x000fe400078e18ff */
[----:B------:R-:W-:-:S02]  /*1070*/  LEA R33, R10, R33, 0x3 ;  /* 0x000000210a217211 */ /* 0x000fc400078e18ff */
[C---:B------:R-:W-:Y:S02]  /*1080*/  LEA R18, R9.reuse, R18, 0x3 ;  /* 0x0000001209127211 */ /* 0x040fe400078e18ff */
[C---:B------:R-:W-:Y:S02]  /*1090*/  LEA R31, R10.reuse, R31, 0x3 ;  /* 0x0000001f0a1f7211 */ /* 0x040fe400078e18ff */
[C---:B------:R-:W-:Y:S02]  /*10a0*/  LEA R20, R9.reuse, R20, 0x3 ;  /* 0x0000001409147211 */ /* 0x040fe400078e18ff */
[C---:B------:R-:W-:Y:S02]  /*10b0*/  LEA R29, R10.reuse, R29, 0x3 ;  /* 0x0000001d0a1d7211 */ /* 0x040fe400078e18ff */
[----:B------:R-:W-:Y:S02]  /*10c0*/  LEA R22, R9, R22, 0x3 ;  /* 0x0000001609167211 */ /* 0x000fe400078e18ff */
[----:B------:R-:W-:-:S02]  /*10d0*/  LEA R25, R10, R25, 0x3 ;  /* 0x000000190a197211 */ /* 0x000fc400078e18ff */
[C---:B------:R-:W-:Y:S02]  /*10e0*/  LEA R24, R9.reuse, R24, 0x3 ;  /* 0x0000001809187211 */ /* 0x040fe400078e18ff */
[C---:B------:R-:W-:Y:S02]  /*10f0*/  LEA R23, R10.reuse, R23, 0x3 ;  /* 0x000000170a177211 */ /* 0x040fe400078e18ff */
[C---:B------:R-:W-:Y:S02]  /*1100*/  LEA R17, R9.reuse, R17, 0x3 ;  /* 0x0000001109117211 */ /* 0x040fe400078e18ff */
[----:B------:R-:W-:Y:S02]  /*1110*/  LEA R21, R10, R21, 0x3 ;  /* 0x000000150a157211 */ /* 0x000fe400078e18ff */
[----:B------:R-:W-:Y:S01]  /*1120*/  LEA R19, R9, R19, 0x3 ;  /* 0x0000001309137211 */ /* 0x000fe200078e18ff */
[----:B--2---:R-:W-:Y:S01]  /*1130*/  @!P1 FFMA R2, R30, R32, R2 ;  /* 0x000000201e029223 */ /* 0x004fe20000000002 */
[----:B------:R-:W-:Y:S06]  /*1140*/  BRA.U UP0, `(.L_x_2) ;  /* 0xfffffff900d47547 */ /* 0x000fec000b83ffff */
[----:B------:R-:W0:Y:S02]  /*1150*/  LDC R26, c[0x0][0x3a0] ;  /* 0x0000e800ff1a7b82 */ /* 0x000e240000000800 */
[----:B0-----:R-:W-:-:S07]  /*1160*/  LOP3.LUT R26, R26, 0x7ffffff8, RZ, 0xc0, !PT ;  /* 0x7ffffff81a1a7812 */ /* 0x001fce00078ec0ff */
.L_x_1:
[----:B------:R-:W1:Y:S02]  /*1170*/  LDCU UR6, c[0x0][0x3a0] ;  /* 0x00007400ff0677ac */ /* 0x000e640008000800 */
[----:B-1----:R-:W-:-:S04]  /*1180*/  ULOP3.LUT UR6, UR6, 0x7, URZ, 0xc0, !UPT ;  /* 0x0000000706067892 */ /* 0x002fc8000f8ec0ff */
[----:B------:R-:W-:-:S09]  /*1190*/  UISETP.NE.AND UP0, UPT, UR6, URZ, UPT ;  /* 0x000000ff0600728c */ /* 0x000fd2000bf05270 */
[----:B------:R-:W-:Y:S05]  /*11a0*/  BRA.U !UP0, `(.L_x_3) ;  /* 0x0000000508e07547 */ /* 0x000fea000b800000 */
[----:B------:R-:W1:Y:S01]  /*11b0*/  LDC R25, c[0x0][0x3a0] ;  /* 0x0000e800ff197b82 */ /* 0x000e620000000800 */
[----:B------:R-:W-:-:S04]  /*11c0*/  UIADD3 UR6, UPT, UPT, UR6, -0x1, URZ ;  /* 0xffffffff06067890 */ /* 0x000fc8000fffe0ff */
[----:B------:R-:W-:Y:S01]  /*11d0*/  UISETP.GE.U32.AND UP0, UPT, UR6, 0x3, UPT ;  /* 0x000000030600788c */ /* 0x000fe2000bf06070 */
[----:B-1----:R-:W-:-:S08]  /*11e0*/  LOP3.LUT P2, R24, R25, 0x3, RZ, 0xc0, !PT ;  /* 0x0000000319187812 */ /* 0x002fd0000784c0ff */
[----:B------:R-:W-:Y:S05]  /*11f0*/  BRA.U !UP0, `(.L_x_4) ;  /* 0x0000000108f47547 */ /* 0x000fea000b800000 */
[----:B------:R-:W1:Y:S01]  /*1200*/  @!P1 LDC.64 R18, c[0x0][0x398] ;  /* 0x0000e600ff129b82 */ /* 0x000e620000000a00 */
[----:B------:R-:W-:-:S07]  /*1210*/  @!P1 IADD3 R32, PT, PT, R11, R26, RZ ;  /* 0x0000001a0b209210 */ /* 0x000fce0007ffe0ff */
[----:B------:R-:W2:Y:S08]  /*1220*/  @!P1 LDC.64 R20, c[0x0][0x3a8] ;  /* 0x0000ea00ff149b82 */ /* 0x000eb00000000a00 */
[----:B------:R-:W3:Y:S08]  /*1230*/  @!P1 LDC.64 R30, c[0x0][0x380] ;  /* 0x0000e000ff1e9b82 */ /* 0x000ef00000000a00 */
[----:B------:R-:W4:Y:S01]  /*1240*/  @!P1 LDC.64 R14, c[0x0][0x398] ;  /* 0x0000e600ff0e9b82 */ /* 0x000f220000000a00 */
[----:B-1----:R-:W-:-:S04]  /*1250*/  @!P1 IMAD R19, R26, R19, R12 ;  /* 0x000000131a139224 */ /* 0x002fc800078e020c */
[----:B------:R-:W-:-:S03]  /*1260*/  @!P1 IMAD R19, R19, R18, R13 ;  /* 0x0000001213139224 */ /* 0x000fc600078e020d */
[----:B------:R-:W1:Y:S01]  /*1270*/  @!P1 LDC.64 R22, c[0x0][0x390] ;  /* 0x0000e400ff169b82 */ /* 0x000e620000000a00 */
[----:B--2---:R-:W-:-:S04]  /*1280*/  @!P1 IMAD R21, R32, R21, UR5 ;  /* 0x0000000520159e24 */ /* 0x004fc8000f8e0215 */
[----:B------:R-:W-:-:S03]  /*1290*/  @!P1 IMAD R21, R21, R20, UR4 ;  /* 0x0000000415159e24 */ /* 0x000fc6000f8e0214 */
[----:B------:R-:W2:Y:S01]  /*12a0*/  @!P1 LDC.64 R16, c[0x0][0x3a8] ;  /* 0x0000ea00ff109b82 */ /* 0x000ea20000000a00 */
[----:B---3--:R-:W-:Y:S01]  /*12b0*/  @!P1 IMAD.WIDE R34, R19, 0x4, R30 ;  /* 0x0000000413229825 */ /* 0x008fe200078e021e */
[----:B------:R-:W-:-:S04]  /*12c0*/  @!P1 IADD3 R20, PT, PT, R11, R26, RZ ;  /* 0x0000001a0b149210 */ /* 0x000fc80007ffe0ff */
[----:B0-----:R0:W3:Y:S02]  /*12d0*/  @!P1 LDG.E R29, desc[UR10][R34.64] ;  /* 0x0000000a221d9981 */ /* 0x0010e4000c1e1900 */
[----:B------:R-:W5:Y:S01]  /*12e0*/  @!P1 LDC.64 R32, c[0x0][0x380] ;  /* 0x0000e000ff209b82 */ /* 0x000f620000000a00 */
[----:B----4-:R-:W-:-:S07]  /*12f0*/  @!P1 IMAD R15, R26, R15, R15 ;  /* 0x0000000f1a0f9224 */ /* 0x010fce00078e020f */
[----:B------:R-:W4:Y:S01]  /*1300*/  @!P1 LDC.64 R18, c[0x0][0x3a8] ;  /* 0x0000ea00ff129b82 */ /* 0x000f220000000a00 */
[----:B-1----:R-:W-:Y:S01]  /*1310*/  @!P1 IMAD.WIDE R30, R21, 0x4, R22 ;  /* 0x00000004151e9825 */ /* 0x002fe200078e0216 */
[----:B------:R-:W-:-:S03]  /*1320*/  @!P1 IADD3 R15, PT, PT, R12, R15, RZ ;  /* 0x0000000f0c0f9210 */ /* 0x000fc60007ffe0ff */
[----:B--2---:R-:W-:-:S03]  /*1330*/  @!P1 IMAD R17, R20, R17, R17 ;  /* 0x0000001114119224 */ /* 0x004fc600078e0211 */
[----:B------:R-:W1:Y:S01]  /*1340*/  @!P1 LDC.64 R22, c[0x0][0x3a8] ;  /* 0x0000ea00ff169b82 */ /* 0x000e620000000a00 */
[----:B------:R-:W3:Y:S07]  /*1350*/  @!P1 LDG.E R30, desc[UR10][R30.64] ;  /* 0x0000000a1e1e9981 */ /* 0x000eee000c1e1900 */
[----:B------:R-:W2:Y:S01]  /*1360*/  @!P1 LDC.64 R20, c[0x0][0x398] ;  /* 0x0000e600ff149b82 */ /* 0x000ea20000000a00 */
[----:B------:R-:W-:Y:S01]  /*1370*/  @!P1 IADD3 R17, PT, PT, R17, UR5, RZ ;  /* 0x0000000511119c10 */ /* 0x000fe2000fffe0ff */
[----:B------:R-:W-:Y:S01]  /*1380*/  @!P1 IMAD R15, R15, R14, R13 ;  /* 0x0000000e0f0f9224 */ /* 0x000fe200078e020d */
[----:B------:R-:W-:-:S03]  /*1390*/  @!P1 IADD3 R14, PT, PT, R26, 0x2, RZ ;  /* 0x000000021a0e9810 */ /* 0x000fc60007ffe0ff */
[----:B0-----:R-:W-:Y:S01]  /*13a0*/  @!P1 IMAD R35, R17, R16, UR4 ;  /* 0x0000000411239e24 */ /* 0x001fe2000f8e0210 */
[----:B------:R-:W-:Y:S01]  /*13b0*/  @!P1 IADD3 R16, PT, PT, R11, R14, RZ ;  /* 0x0000000e0b109210 */ /* 0x000fe20007ffe0ff */
[----:B-----5:R-:W-:Y:S01]  /*13c0*/  @!P1 IMAD.WIDE R36, R15, 0x4, R32 ;  /* 0x000000040f249825 */ /* 0x020fe200078e0220 */
[----:B------:R-:W-:-:S03]  /*13d0*/  @!P1 IADD3 R32, PT, PT, R26, 0x3, RZ ;  /* 0x000000031a209810 */ /* 0x000fc60007ffe0ff */
[----:B----4-:R-:W-:Y:S01]  /*13e0*/  @!P1 IMAD R19, R16, R19, UR5 ;  /* 0x0000000510139e24 */ /* 0x010fe2000f8e0213 */
[----:B------:R-:W-:Y:S01]  /*13f0*/  @!P1 IADD3 R16, PT, PT, R11, R32, RZ ;  /* 0x000000200b109210 */ /* 0x000fe20007ffe0ff */
[----:B------:R0:W4:Y:S02]  /*1400*/  @!P1 LDG.E R31, desc[UR10][R36.64] ;  /* 0x0000000a241f9981 */ /* 0x000124000c1e1900 */
[----:B------:R-:W-:Y:S02]  /*1410*/  @!P1 IMAD R33, R19, R18, UR4 ;  /* 0x0000000413219e24 */ /* 0x000fe4000f8e0212 */
[----:B------:R-:W5:Y:S01]  /*1420*/  @!P1 LDC.64 R18, c[0x0][0x390] ;  /* 0x0000e400ff129b82 */ /* 0x000f620000000a00 */
[----:B--2---:R-:W-:-:S07]  /*1430*/  @!P1 IMAD R34, R14, R21, R12 ;  /* 0x000000150e229224 */ /* 0x004fce00078e020c */
[----:B------:R-:W2:Y:S01]  /*1440*/  @!P1 LDC.64 R14, c[0x0][0x398] ;  /* 0x0000e600ff0e9b82 */ /* 0x000ea20000000a00 */
[----:B-1----:R-:W-:-:S07]  /*1450*/  @!P1 IMAD R21, R16, R23, UR5 ;  /* 0x0000000510159e24 */ /* 0x002fce000f8e0217 */
[----:B------:R-:W1:Y:S01]  /*1460*/  @!P1 LDC.64 R16, c[0x0][0x380] ;  /* 0x0000e000ff109b82 */ /* 0x000e620000000a00 */
[----:B------:R-:W-:Y:S02]  /*1470*/  @!P1 IMAD R23, R34, R20, R13 ;  /* 0x0000001422179224 */ /* 0x000fe400078e020d */
[----:B-----5:R-:W-:-:S04]  /*1480*/  @!P1 IMAD.WIDE R18, R35, 0x4, R18 ;  /* 0x0000000423129825 */ /* 0x020fc800078e0212 */
[----:B------:R-:W-:Y:S02]  /*1490*/  @!P1 IMAD R35, R21, R22, UR4 ;  /* 0x0000000415239e24 */ /* 0x000fe4000f8e0216 */
[----:B------:R-:W5:Y:S01]  /*14a0*/  @!P1 LDC.64 R20, c[0x0][0x390] ;  /* 0x0000e400ff149b82 */ /* 0x000f620000000a00 */
[----:B------:R-:W4:Y:S01]  /*14b0*/  @!P1 LDG.E R18, desc[UR10][R18.64] ;  /* 0x0000000a12129981 */ /* 0x000f22000c1e1900 */
[----:B--2---:R-:W-:-:S04]  /*14c0*/  @!P1 IMAD R15, R32, R15, R12 ;  /* 0x0000000f200f9224 */ /* 0x004fc800078e020c */
[----:B0-----:R-:W-:Y:S02]  /*14d0*/  @!P1 IMAD R37, R15, R14, R13 ;  /* 0x0000000e0f259224 */ /* 0x001fe400078e020d */
[----:B------:R-:W0:Y:S01]  /*14e0*/  @!P1 LDC.64 R14, c[0x0][0x390] ;  /* 0x0000e400ff0e9b82 */ /* 0x000e220000000a00 */
[----:B-1----:R-:W-:-:S07]  /*14f0*/  @!P1 IMAD.WIDE R16, R23, 0x4, R16 ;  /* 0x0000000417109825 */ /* 0x002fce00078e0210 */
[----:B------:R-:W1:Y:S01]  /*1500*/  @!P1 LDC.64 R22, c[0x0][0x380] ;  /* 0x0000e000ff169b82 */ /* 0x000e620000000a00 */
[----:B------:R-:W2:Y:S01]  /*1510*/  @!P1 LDG.E R17, desc[UR10][R16.64] ;  /* 0x0000000a10119981 */ /* 0x000ea2000c1e1900 */
[----:B-----5:R-:W-:-:S06]  /*1520*/  @!P1 IMAD.WIDE R20, R33, 0x4, R20 ;  /* 0x0000000421149825 */ /* 0x020fcc00078e0214 */
[----:B------:R-:W2:Y:S01]  /*1530*/  @!P1 LDG.E R20, desc[UR10][R20.64] ;  /* 0x0000000a14149981 */ /* 0x000ea2000c1e1900 */
[----:B0-----:R-:W-:-:S06]  /*1540*/  @!P1 IMAD.WIDE R14, R35, 0x4, R14 ;  /* 0x00000004230e9825 */ /* 0x001fcc00078e020e */
[----:B------:R-:W5:Y:S01]  /*1550*/  @!P1 LDG.E R14, desc[UR10][R14.64] ;  /* 0x0000000a0e0e9981 */ /* 0x000f62000c1e1900 */
[----:B-1----:R-:W-:-:S06]  /*1560*/  @!P1 IMAD.WIDE R22, R37, 0x4, R22 ;  /* 0x0000000425169825 */ /* 0x002fcc00078e0216 */
[----:B------:R-:W5:Y:S01]  /*1570*/  @!P1 LDG.E R23, desc[UR10][R22.64] ;  /* 0x0000000a16179981 */ /* 0x000f62000c1e1900 */
[----:B------:R-:W-:Y:S01]  /*1580*/  IADD3 R26, PT, PT, R26, 0x4, RZ ;  /* 0x000000041a1a7810 */ /* 0x000fe20007ffe0ff */
[----:B---3--:R-:W-:-:S04]  /*1590*/  @!P1 FFMA R2, R29, R30, R2 ;  /* 0x0000001e1d029223 */ /* 0x008fc80000000002 */
[----:B----4-:R-:W-:-:S04]  /*15a0*/  @!P1 FFMA R2, R31, R18, R2 ;  /* 0x000000121f029223 */ /* 0x010fc80000000002 */
[----:B--2---:R-:W-:-:S04]  /*15b0*/  @!P1 FFMA R2, R17, R20, R2 ;  /* 0x0000001411029223 */ /* 0x004fc80000000002 */
[----:B-----5:R-:W-:-:S07]  /*15c0*/  @!P1 FFMA R2, R23, R14, R2 ;  /* 0x0000000e17029223 */ /* 0x020fce0000000002 */
.L_x_4:
[----:B------:R-:W-:Y:S05]  /*15d0*/  @!P2 BRA `(.L_x_3) ;  /* 0x0000000000d4a947 */ /* 0x000fea0003800000 */
[----:B------:R-:W-:Y:S02]  /*15e0*/  LOP3.LUT R29, R25, 0x1, RZ, 0xc0, !PT ;  /* 0x00000001191d7812 */ /* 0x000fe400078ec0ff */
[----:B------:R-:W-:Y:S02]  /*15f0*/  ISETP.NE.AND P3, PT, R24, 0x1, PT ;  /* 0x000000011800780c */ /* 0x000fe40003f65270 */
[----:B------:R-:W-:Y:S02]  /*1600*/  ISETP.NE.U32.OR P2, PT, R29, 0x1, P1 ;  /* 0x000000011d00780c */ /* 0x000fe40000f45470 */
[----:B------:R-:W-:-:S11]  /*1610*/  MOV R23, R2 ;  /* 0x0000000200177202 */ /* 0x000fd60000000f00 */
[----:B------:R-:W1:Y:S08]  /*1620*/  @!P2 LDC.64 R14, c[0x0][0x398] ;  /* 0x0000e600ff0eab82 */ /* 0x000e700000000a00 */
[----:B------:R-:W2:Y:S01]  /*1630*/  @!P2 LDC.64 R16, c[0x0][0x3a8] ;  /* 0x0000ea00ff10ab82 */ /* 0x000ea20000000a00 */
[----:B------:R-:W-:Y:S05]  /*1640*/  @!P3 BRA `(.L_x_5) ;  /* 0x000000000080b947 */ /* 0x000fea0003800000 */
[----:B------:R-:W3:Y:S01]  /*1650*/  @!P1 LDC.64 R18, c[0x0][0x398] ;  /* 0x0000e600ff129b82 */ /* 0x000ee20000000a00 */
[----:B------:R-:W-:-:S07]  /*1660*/  @!P1 IADD3 R30, PT, PT, R11, R26, RZ ;  /* 0x0000001a0b1e9210 */ /* 0x000fce0007ffe0ff */
[----:B------:R-:W4:Y:S08]  /*1670*/  @!P1 LDC.64 R20, c[0x0][0x3a8] ;  /* 0x0000ea00ff149b82 */ /* 0x000f300000000a00 */
[----:B------:R-:W5:Y:S08]  /*1680*/  @!P1 LDC.64 R32, c[0x0][0x380] ;  /* 0x0000e000ff209b82 */ /* 0x000f700000000a00 */
[----:B------:R-:W1:Y:S01]  /*1690*/  @!P1 LDC.64 R22, c[0x0][0x3a8] ;  /* 0x0000ea00ff169b82 */ /* 0x000e620000000a00 */
[----:B---3--:R-:W-:-:S04]  /*16a0*/  @!P1 IMAD R19, R26, R19, R12 ;  /* 0x000000131a139224 */ /* 0x008fc800078e020c */
[----:B------:R-:W-:Y:S01]  /*16b0*/  @!P1 IMAD R19, R19, R18, R13 ;  /* 0x0000001213139224 */ /* 0x000fe200078e020d */
[----:B------:R-:W-:Y:S02]  /*16c0*/  @!P1 IADD3 R18, PT, PT, R11, R26, RZ ;  /* 0x0000001a0b129210 */ /* 0x000fe40007ffe0ff */
[----:B------:R-:W3:Y:S01]  /*16d0*/  @!P1 LDC.64 R24, c[0x0][0x398] ;  /* 0x0000e600ff189b82 */ /* 0x000ee20000000a00 */
[----:B----4-:R-:W-:-:S04]  /*16e0*/  @!P1 IMAD R21, R30, R21, UR5 ;  /* 0x000000051e159e24 */ /* 0x010fc8000f8e0215 */
[----:B------:R-:W-:-:S03]  /*16f0*/  @!P1 IMAD R35, R21, R20, UR4 ;  /* 0x0000000415239e24 */ /* 0x000fc6000f8e0214 */
[----:B------:R-:W4:Y:S01]  /*1700*/  @!P1 LDC.64 R30, c[0x0][0x390] ;  /* 0x0000e400ff1e9b82 */ /* 0x000f220000000a00 */
[----:B-----5:R-:W-:-:S06]  /*1710*/  @!P1 IMAD.WIDE R32, R19, 0x4, R32 ;  /* 0x0000000413209825 */ /* 0x020fcc00078e0220 */
[----:B0-----:R-:W5:Y:S01]  /*1720*/  @!P1 LDG.E R33, desc[UR10][R32.64] ;  /* 0x0000000a20219981 */ /* 0x001f62000c1e1900 */
[----:B-1----:R-:W-:Y:S01]  /*1730*/  @!P1 IMAD R23, R18, R23, R23 ;  /* 0x0000001712179224 */ /* 0x002fe200078e0217 */
[----:B------:R-:W0:Y:S04]  /*1740*/  @!P1 LDC.64 R20, c[0x0][0x380] ;  /* 0x0000e000ff149b82 */ /* 0x000e280000000a00 */
[----:B------:R-:W-:Y:S01]  /*1750*/  @!P1 IADD3 R23, PT, PT, R23, UR5, RZ ;  /* 0x0000000517179c10 */ /* 0x000fe2000fffe0ff */
[----:B---3--:R-:W-:-:S03]  /*1760*/  @!P1 IMAD R25, R26, R25, R25 ;  /* 0x000000191a199224 */ /* 0x008fc600078e0219 */
[----:B------:R-:W1:Y:S01]  /*1770*/  @!P1 LDC.64 R18, c[0x0][0x390] ;  /* 0x0000e400ff129b82 */ /* 0x000e620000000a00 */
[----:B------:R-:W-:Y:S01]  /*1780*/  @!P1 IMAD R23, R23, R22, UR4 ;  /* 0x0000000417179e24 */ /* 0x000fe2000f8e0216 */
[----:B------:R-:W-:Y:S01]  /*1790*/  @!P1 IADD3 R25, PT, PT, R12, R25, RZ ;  /* 0x000000190c199210 */ /* 0x000fe20007ffe0ff */
[----:B----4-:R-:W-:-:S04]  /*17a0*/  @!P1 IMAD.WIDE R30, R35, 0x4, R30 ;  /* 0x00000004231e9825 */ /* 0x010fc800078e021e */
[----:B------:R-:W-:Y:S02]  /*17b0*/  @!P1 IMAD R25, R25, R24, R13 ;  /* 0x0000001819199224 */ /* 0x000fe400078e020d */
[----:B------:R-:W5:Y:S02]  /*17c0*/  @!P1 LDG.E R30, desc[UR10][R30.64] ;  /* 0x0000000a1e1e9981 */ /* 0x000f64000c1e1900 */
[----:B0-----:R-:W-:-:S06]  /*17d0*/  @!P1 IMAD.WIDE R20, R25, 0x4, R20 ;  /* 0x0000000419149825 */ /* 0x001fcc00078e0214 */
[----:B------:R-:W3:Y:S01]  /*17e0*/  @!P1 LDG.E R21, desc[UR10][R20.64] ;  /* 0x0000000a14159981 */ /* 0x000ee2000c1e1900 */
[----:B-1----:R-:W-:-:S06]  /*17f0*/  @!P1 IMAD.WIDE R18, R23, 0x4, R18 ;  /* 0x0000000417129825 */ /* 0x002fcc00078e0212 */
[----:B------:R-:W3:Y:S01]  /*1800*/  @!P1 LDG.E R18, desc[UR10][R18.64] ;  /* 0x0000000a12129981 */ /* 0x000ee2000c1e1900 */
[----:B------:R-:W-:Y:S01]  /*1810*/  IADD3 R26, PT, PT, R26, 0x2, RZ ;  /* 0x000000021a1a7810 */ /* 0x000fe20007ffe0ff */
[----:B-----5:R-:W-:-:S04]  /*1820*/  @!P1 FFMA R2, R33, R30, R2 ;  /* 0x0000001e21029223 */ /* 0x020fc80000000002 */
[----:B---3--:R-:W-:-:S05]  /*1830*/  @!P1 FFMA R2, R21, R18, R2 ;  /* 0x0000001215029223 */ /* 0x008fca0000000002 */
[----:B------:R-:W-:-:S07]  /*1840*/  MOV R23, R2 ;  /* 0x0000000200177202 */ /* 0x000fce0000000f00 */
.L_x_5:
[----:B------:R-:W3:Y:S01]  /*1850*/  @!P2 LDC.64 R20, c[0x0][0x380] ;  /* 0x0000e000ff14ab82 */ /* 0x000ee20000000a00 */
[----:B------:R-:W-:Y:S01]  /*1860*/  @!P2 IADD3 R22, PT, PT, R11, R26, RZ ;  /* 0x0000001a0b16a210 */ /* 0x000fe20007ffe0ff */
[----:B-1----:R-:W-:-:S04]  /*1870*/  @!P2 IMAD R15, R26, R15, R12 ;  /* 0x0000000f1a0fa224 */ /* 0x002fc800078e020c */
[----:B--2---:R-:W-:Y:S02]  /*1880*/  @!P2 IMAD R17, R22, R17, UR5 ;  /* 0x000000051611ae24 */ /* 0x004fe4000f8e0211 */
[----:B------:R-:W1:Y:S01]  /*1890*/  @!P2 LDC.64 R18, c[0x0][0x390] ;  /* 0x0000e400ff12ab82 */ /* 0x000e620000000a00 */
[----:B------:R-:W-:Y:S02]  /*18a0*/  @!P2 IMAD R15, R15, R14, R13 ;  /* 0x0000000e0f0fa224 */ /* 0x000fe400078e020d */
[----:B------:R-:W-:Y:S02]  /*18b0*/  @!P2 IMAD R17, R17, R16, UR4 ;  /* 0x000000041111ae24 */ /* 0x000fe4000f8e0210 */
[----:B---3--:R-:W-:-:S06]  /*18c0*/  @!P2 IMAD.WIDE R20, R15, 0x4, R20 ;  /* 0x000000040f14a825 */ /* 0x008fcc00078e0214 */
[----:B0-----:R-:W2:Y:S01]  /*18d0*/  @!P2 LDG.E R20, desc[UR10][R20.64] ;  /* 0x0000000a1414a981 */ /* 0x001ea2000c1e1900 */
[----:B-1----:R-:W-:-:S06]  /*18e0*/  @!P2 IMAD.WIDE R18, R17, 0x4, R18 ;  /* 0x000000041112a825 */ /* 0x002fcc00078e0212 */
[----:B------:R-:W2:Y:S01]  /*18f0*/  @!P2 LDG.E R18, desc[UR10][R18.64] ;  /* 0x0000000a1212a981 */ /* 0x000ea2000c1e1900 */
[----:B------:R-:W-:-:S04]  /*1900*/  ISETP.NE.U32.AND P1, PT, R29, 0x1, PT ;  /* 0x000000011d00780c */ /* 0x000fc80003f25070 */
[----:B------:R-:W-:Y:S01]  /*1910*/  FSEL R2, R23, R2, !P1 ;  /* 0x0000000217027208 */ /* 0x000fe20004800000 */
[----:B--2---:R-:W-:-:S08]  /*1920*/  @!P2 FFMA R2, R20, R18, R23 ;  /* 0x000000121402a223 */ /* 0x004fd00000000017 */
.L_x_3:
[----:B------:R-:W1:Y:S01]  /*1930*/  LDCU UR6, c[0x0][0x3ac] ;  /* 0x00007580ff0677ac */ /* 0x000e620008000800 */
[----:B------:R-:W-:-:S04]  /*1940*/  UIADD3 UR5, UPT, UPT, UR5, 0x1, URZ ;  /* 0x0000000105057890 */ /* 0x000fc8000fffe0ff */
[----:B-1----:R-:W-:-:S09]  /*1950*/  UISETP.NE.AND UP0, UPT, UR5, UR6, UPT ;  /* 0x000000060500728c */ /* 0x002fd2000bf05270 */
[----:B------:R-:W-:Y:S05]  /*1960*/  BRA.U UP0, `(.L_x_6) ;  /* 0xffffffed00d47547 */ /* 0x000fea000b83ffff */
[----:B------:R-:W1:Y:S01]  /*1970*/  LDCU UR5, c[0x0][0x3a8] ;  /* 0x00007500ff0577ac */ /* 0x000e620008000800 */
[----:B------:R-:W-:-:S04]  /*1980*/  UIADD3 UR4, UPT, UPT, UR4, 0x1, URZ ;  /* 0x0000000104047890 */ /* 0x000fc8000fffe0ff */
[----:B-1----:R-:W-:-:S09]  /*1990*/  UISETP.NE.AND UP0, UPT, UR4, UR5, UPT ;  /* 0x000000050400728c */ /* 0x002fd2000bf05270 */
[----:B------:R-:W-:Y:S05]  /*19a0*/  BRA.U UP0, `(.L_x_7) ;  /* 0xffffffed00a07547 */ /* 0x000fea000b83ffff */
.L_x_0:
[----:B------:R-:W1:Y:S01]  /*19b0*/  LDC.64 R4, c[0x0][0x388] ;  /* 0x0000e200ff047b82 */ /* 0x000e620000000a00 */
[----:B------:R-:W-:-:S05]  /*19c0*/  IMAD R0, R0, UR8, R0 ;  /* 0x0000000800007c24 */ /* 0x000fca000f8e0200 */
[----:B------:R-:W-:-:S05]  /*19d0*/  IADD3 R0, PT, PT, R27, R0, RZ ;  /* 0x000000001b007210 */ /* 0x000fca0007ffe0ff */
[----:B------:R-:W-:-:S05]  /*19e0*/  IMAD R3, R0, UR7, R0 ;  /* 0x0000000700037c24 */ /* 0x000fca000f8e0200 */
[----:B------:R-:W-:-:S05]  /*19f0*/  IADD3 R3, PT, PT, R28, R3, RZ ;  /* 0x000000031c037210 */ /* 0x000fca0007ffe0ff */
[----:B-1----:R-:W-:-:S05]  /*1a00*/  IMAD.WIDE R4, R3, 0x4, R4 ;  /* 0x0000000403047825 */ /* 0x002fca00078e0204 */
[----:B0-----:R-:W-:Y:S01]  /*1a10*/  STG.E desc[UR10][R4.64], R2 ;  /* 0x0000000204007986 */ /* 0x001fe2000c10190a */
[----:B------:R-:W-:Y:S05]  /*1a20*/  EXIT ;  /* 0x000000000000794d */ /* 0x000fea0003800000 */
.L_x_8:
[----:B------:R-:W-:-:S00]  /*1a30*/  BRA `(.L_x_8) ;  /* 0xfffffffc00fc7947 */ /* 0x000fc0000383ffff */
[----:B------:R-:W-:-:S00]  /*1a40*/  NOP ;  /* 0x0000000000007918 */ /* 0x000fc00000000000 */
        /* <DEDUP_REMOVED lines=11> */
.L_x_14:


//--------------------- .text._Z7maxPoolPKfPfiiii --------------------------
	.section	.text._Z7maxPoolPKfPfiiii,"ax",@progbits
	.align	128
        .global         _Z7maxPoolPKfPfiiii
        .type           _Z7maxPoolPKfPfiiii,@function
        .size           _Z7maxPoolPKfPfiiii,(.L_x_15 - _Z7maxPoolPKfPfiiii)
        .other          _Z7maxPoolPKfPfiiii,@"STO_CUDA_ENTRY STV_DEFAULT"
_Z7maxPoolPKfPfiiii:
.text._Z7maxPoolPKfPfiiii:
[----:B------:R-:W-:Y:S08]  /*0000*/  LDC R1, c[0x0][0x37c] ;  /* 0x0000df00ff017b82 */ /* 0x000ff00000000800 */
[----:B------:R-:W0:Y:S01]  /*0010*/  LDC.64 R4, c[0x0][0x390] ;  /* 0x0000e400ff047b82 */ /* 0x000e220000000a00 */
[----:B------:R-:W1:Y:S07]  /*0020*/  S2R R7, SR_TID.X ;  /* 0x0000000000077919 */ /* 0x000e6e0000002100 */
[----:B------:R-:W0:Y:S08]  /*0030*/  LDC.64 R2, c[0x0][0x398] ;  /* 0x0000e600ff027b82 */ /* 0x000e300000000a00 */
[----:B------:R-:W1:Y:S08]  /*0040*/  S2UR UR4, SR_CTAID.X ;  /* 0x00000000000479c3 */ /* 0x000e700000002500 */
[----:B------:R-:W1:Y:S01]  /*0050*/  LDC R0, c[0x0][0x360] ;  /* 0x0000d800ff007b82 */ /* 0x000e620000000800 */
[----:B0-----:R-:W-:-:S04]  /*0060*/  IMAD R6, R2, R5, RZ ;  /* 0x0000000502067224 */ /* 0x001fc800078e02ff */
[----:B------:R-:W-:-:S05]  /*0070*/  IMAD R3, R6, R3, RZ ;  /* 0x0000000306037224 */ /* 0x000fca00078e02ff */
[----:B------:R-:W-:-:S04]  /*0080*/  LEA.HI R3, R3, R3, RZ, 0x1 ;  /* 0x0000000303037211 */ /* 0x000fc800078f08ff */
[----:B------:R-:W-:Y:S01]  /*0090*/  SHF.R.S32.HI R3, RZ, 0x1, R3 ;  /* 0x00000001ff037819 */ /* 0x000fe20000011403 */
[----:B-1----:R-:W-:-:S04]  /*00a0*/  IMAD R0, R0, UR4, R7 ;  /* 0x0000000400007c24 */ /* 0x002fc8000f8e0207 */
[----:B------:R-:W-:-:S05]  /*00b0*/  IMAD R3, R3, R4, RZ ;  /* 0x0000000403037224 */ /* 0x000fca00078e02ff */
[----:B------:R-:W-:-:S04]  /*00c0*/  LEA.HI R3, R3, R3, RZ, 0x1 ;  /* 0x0000000303037211 */ /* 0x000fc800078f08ff */
[----:B------:R-:W-:-:S04]  /*00d0*/  SHF.R.S32.HI R3, RZ, 0x1, R3 ;  /* 0x00000001ff037819 */ /* 0x000fc80000011403 */
[----:B------:R-:W-:-:S13]  /*00e0*/  ISETP.GE.AND P0, PT, R0, R3, PT ;  /* 0x000000030000720c */ /* 0x000fda0003f06270 */
[----:B------:R-:W-:Y:S05]  /*00f0*/  @P0 EXIT ;  /* 0x000000000000094d */ /* 0x000fea0003800000 */
[C---:B------:R-:W-:Y:S01]  /*0100*/  LEA.HI R17, R5.reuse, R5, RZ, 0x1 ;  /* 0x0000000505117211 */ /* 0x040fe200078f08ff */
[----:B------:R-:W-:Y:S01]  /*0110*/  IMAD R5, R5, R4, RZ ;  /* 0x0000000405057224 */ /* 0x000fe200078e02ff */
[----:B------:R-:W-:Y:S01]  /*0120*/  LEA.HI R6, R6, R6, RZ, 0x1 ;  /* 0x0000000606067211 */ /* 0x000fe200078f08ff */
[----:B------:R-:W0:Y:S01]  /*0130*/  LDCU.64 UR4, c[0x0][0x358] ;  /* 0x00006b00ff0477ac */ /* 0x000e220008000a00 */
[----:B------:R-:W-:Y:S02]  /*0140*/  SHF.R.S32.HI R17, RZ, 0x1, R17 ;  /* 0x00000001ff117819 */ /* 0x000fe40000011411 */
[----:B------:R-:W-:Y:S02]  /*0150*/  SHF.R.S32.HI R9, RZ, 0x1, R6 ;  /* 0x00000001ff097819 */ /* 0x000fe40000011406 */
[----:B------:R-:W-:Y:S01]  /*0160*/  IABS R11, R17 ;  /* 0x00000011000b7213 */ /* 0x000fe20000000000 */
[----:B------:R-:W-:Y:S01]  /*0170*/  IMAD R3, R17, R4, RZ ;  /* 0x0000000411037224 */ /* 0x000fe200078e02ff */
[----:B------:R-:W-:Y:S01]  /*0180*/  IABS R14, R2 ;  /* 0x00000002000e7213 */ /* 0x000fe20000000000 */
[----:B------:R-:W-:-:S03]  /*0190*/  IMAD R12, R9, R4, RZ ;  /* 0x00000004090c7224 */ /* 0x000fc600078e02ff */
[----:B------:R-:W-:Y:S01]  /*01a0*/  LEA.HI R19, R3, R3, RZ, 0x1 ;  /* 0x0000000303137211 */ /* 0x000fe200078f08ff */
[----:B------:R-:W-:Y:S01]  /*01b0*/  I2F.RP R18, R14 ;  /* 0x0000000e00127306 */ /* 0x000fe20000209400 */
[----:B------:R-:W-:Y:S02]  /*01c0*/  LEA.HI R15, R12, R12, RZ, 0x1 ;  /* 0x0000000c0c0f7211 */ /* 0x000fe400078f08ff */
[----:B------:R-:W-:Y:S02]  /*01d0*/  SHF.R.S32.HI R19, RZ, 0x1, R19 ;  /* 0x00000001ff137819 */ /* 0x000fe40000011413 */
[----:B------:R-:W-:Y:S02]  /*01e0*/  SHF.R.S32.HI R15, RZ, 0x1, R15 ;  /* 0x00000001ff0f7819 */ /* 0x000fe4000001140f */
[----:B------:R-:W-:Y:S01]  /*01f0*/  IABS R16, R19 ;  /* 0x0000001300107213 */ /* 0x000fe20000000000 */
[----:B------:R-:W1:Y:S01]  /*0200*/  I2F.RP R3, R11 ;  /* 0x0000000b00037306 */ /* 0x000e620000209400 */
[----:B------:R-:W-:-:S02]  /*0210*/  IABS R13, R15 ;  /* 0x0000000f000d7213 */ /* 0x000fc40000000000 */
[----:B------:R-:W-:Y:S02]  /*0220*/  LEA.HI R12, R4, R4, RZ, 0x1 ;  /* 0x00000004040c7211 */ /* 0x000fe400078f08ff */
[----:B------:R-:W-:Y:S02]  /*0230*/  IABS R23, R19 ;  /* 0x0000001300177213 */ /* 0x000fe40000000000 */
[----:B------:R-:W-:Y:S01]  /*0240*/  SHF.R.S32.HI R12, RZ, 0x1, R12 ;  /* 0x00000001ff0c7819 */ /* 0x000fe2000001140c */
[----:B------:R-:W2:Y:S02]  /*0250*/  I2F.RP R10, R16 ;  /* 0x00000010000a7306 */ /* 0x000ea40000209400 */
[----:B------:R-:W-:-:S06]  /*0260*/  IMAD.MOV R25, RZ, RZ, -R23 ;  /* 0x000000ffff197224 */ /* 0x000fcc00078e0a17 */
[----:B-1----:R-:W1:Y:S08]  /*0270*/  MUFU.RCP R3, R3 ;  /* 0x0000000300037308 */ /* 0x002e700000001000 */
[----:B--2---:R-:W2:Y:S08]  /*0280*/  MUFU.RCP R10, R10 ;  /* 0x0000000a000a7308 */ /* 0x004eb00000001000 */
[----:B------:R-:W-:Y:S01]  /*0290*/  I2F.RP R22, R13 ;  /* 0x0000000d00167306 */ /* 0x000fe20000209400 */
[----:B-1----:R-:W-:Y:S01]  /*02a0*/  VIADD R6, R3, 0xffffffe ;  /* 0x0ffffffe03067836 */ /* 0x002fe20000000000 */
[----:B------:R-:W-:-:S06]  /*02b0*/  IABS R3, R12 ;  /* 0x0000000c00037213 */ /* 0x000fcc0000000000 */
[----:B------:R-:W1:Y:S01]  /*02c0*/  F2I.FTZ.U32.TRUNC.NTZ R7, R6 ;  /* 0x0000000600077305 */ /* 0x000e62000021f000 */
[----:B--2---:R-:W-:Y:S01]  /*02d0*/  VIADD R8, R10, 0xffffffe ;  /* 0x0ffffffe0a087836 */ /* 0x004fe20000000000 */
[----:B------:R-:W-:-:S06]  /*02e0*/  IABS R10, R0 ;  /* 0x00000000000a7213 */ /* 0x000fcc0000000000 */
[----:B------:R2:W3:Y:S01]  /*02f0*/  F2I.FTZ.U32.TRUNC.NTZ R9, R8 ;  /* 0x0000000800097305 */ /* 0x0004e2000021f000 */
[----:B-1----:R-:W-:-:S07]  /*0300*/  IADD3 R6, PT, PT, RZ, -R7, RZ ;  /* 0x80000007ff067210 */ /* 0x002fce0007ffe0ff */
[----:B------:R-:W-:Y:S01]  /*0310*/  MUFU.RCP R18, R18 ;  /* 0x0000001200127308 */ /* 0x000fe20000001000 */
[----:B--2---:R-:W-:Y:S02]  /*0320*/  IMAD.MOV.U32 R8, RZ, RZ, RZ ;  /* 0x000000ffff087224 */ /* 0x004fe400078e00ff */
[----:B---3--:R-:W-:-:S05]  /*0330*/  IMAD.MOV R21, RZ, RZ, -R9 ;  /* 0x000000ffff157224 */ /* 0x008fca00078e0a09 */
[----:B------:R-:W1:Y:S01]  /*0340*/  I2F.RP R20, R3 ;  /* 0x0000000300147306 */ /* 0x000e620000209400 */
[----:B------:R-:W-:-:S04]  /*0350*/  IMAD R21, R21, R16, RZ ;  /* 0x0000001015157224 */ /* 0x000fc800078e02ff */
[----:B------:R-:W-:-:S03]  /*0360*/  IMAD.HI.U32 R9, R9, R21, R8 ;  /* 0x0000001509097227 */ /* 0x000fc600078e0008 */
[----:B------:R-:W2:Y:S01]  /*0370*/  MUFU.RCP R8, R22 ;  /* 0x0000001600087308 */ /* 0x000ea20000001000 */
[----:B------:R-:W-:Y:S02]  /*0380*/  IMAD R21, R6, R11, RZ ;  /* 0x0000000b06157224 */ /* 0x000fe400078e02ff */
[----:B------:R-:W-:Y:S02]  /*0390*/  IMAD.MOV.U32 R6, RZ, RZ, RZ ;  /* 0x000000ffff067224 */ /* 0x000fe400078e00ff */
[----:B------:R-:W-:-:S04]  /*03a0*/  IMAD.HI.U32 R23, R9, R10, RZ ;  /* 0x0000000a09177227 */ /* 0x000fc800078e00ff */
[----:B------:R-:W-:Y:S01]  /*03b0*/  IMAD.HI.U32 R7, R7, R21, R6 ;  /* 0x0000001507077227 */ /* 0x000fe200078e0006 */
[----:B------:R-:W-:-:S03]  /*03c0*/  IABS R6, R17 ;  /* 0x0000001100067213 */ /* 0x000fc60000000000 */
[--C-:B------:R-:W-:Y:S01]  /*03d0*/  IMAD R25, R23, R25, R10.reuse ;  /* 0x0000001917197224 */ /* 0x100fe200078e020a */
[----:B------:R-:W-:Y:S01]  /*03e0*/  IADD3 R9, PT, PT, RZ, -R6, RZ ;  /* 0x80000006ff097210 */ /* 0x000fe20007ffe0ff */
[----:B------:R-:W-:Y:S01]  /*03f0*/  IMAD.HI.U32 R21, R7, R10, RZ ;  /* 0x0000000a07157227 */ /* 0x000fe200078e00ff */
[----:B-1----:R-:W-:Y:S02]  /*0400*/  MUFU.RCP R6, R20 ;  /* 0x0000001400067308 */ /* 0x002fe40000001000 */
[----:B------:R-:W-:Y:S01]  /*0410*/  ISETP.GT.U32.AND P5, PT, R16, R25, PT ;  /* 0x000000191000720c */ /* 0x000fe20003fa4070 */
[----:B------:R-:W-:Y:S02]  /*0420*/  VIADD R7, R18, 0xffffffe ;  /* 0x0ffffffe12077836 */ /* 0x000fe40000000000 */
[----:B------:R-:W-:Y:S02]  /*0430*/  IMAD R18, R21, R9, R10 ;  /* 0x0000000915127224 */ /* 0x000fe400078e020a */
[----:B--2---:R-:W-:Y:S01]  /*0440*/  VIADD R9, R8, 0xffffffe ;  /* 0x0ffffffe08097836 */ /* 0x004fe20000000000 */
[----:B------:R-:W-:Y:S01]  /*0450*/  LOP3.LUT R8, R0, R17, RZ, 0x3c, !PT ;  /* 0x0000001100087212 */ /* 0x000fe200078e3cff */
[----:B------:R-:W1:Y:S01]  /*0460*/  F2I.FTZ.U32.TRUNC.NTZ R7, R7 ;  /* 0x0000000700077305 */ /* 0x000e62000021f000 */
[----:B------:R-:W-:-:S02]  /*0470*/  ISETP.GT.U32.AND P2, PT, R11, R18, PT ;  /* 0x000000120b00720c */ /* 0x000fc40003f44070 */
[----:B------:R-:W-:-:S03]  /*0480*/  ISETP.GE.AND P1, PT, R8, RZ, PT ;  /* 0x000000ff0800720c */ /* 0x000fc60003f26270 */
[----:B------:R-:W-:Y:S02]  /*0490*/  @!P5 IMAD.IADD R25, R25, 0x1, -R16 ;  /* 0x000000011919d824 */ /* 0x000fe400078e0a10 */
[----:B------:R-:W2:Y:S01]  /*04a0*/  F2I.FTZ.U32.TRUNC.NTZ R9, R9 ;  /* 0x0000000900097305 */ /* 0x000ea2000021f000 */
[----:B------:R-:W-:Y:S01]  /*04b0*/  @!P5 VIADD R23, R23, 0x1 ;  /* 0x000000011717d836 */ /* 0x000fe20000000000 */
[----:B------:R-:W-:Y:S02]  /*04c0*/  ISETP.NE.AND P5, PT, R19, RZ, PT ;  /* 0x000000ff1300720c */ /* 0x000fe40003fa5270 */
[----:B------:R-:W-:Y:S02]  /*04d0*/  ISETP.GE.U32.AND P3, PT, R25, R16, PT ;  /* 0x000000101900720c */ /* 0x000fe40003f66070 */
[----:B------:R-:W-:Y:S01]  /*04e0*/  @!P2 IADD3 R18, PT, PT, R18, -R11, RZ ;  /* 0x8000000b1212a210 */ /* 0x000fe20007ffe0ff */
[----:B-1----:R-:W-:Y:S01]  /*04f0*/  IMAD.MOV R25, RZ, RZ, -R7 ;  /* 0x000000ffff197224 */ /* 0x002fe200078e0a07 */
[----:B------:R-:W-:Y:S01]  /*0500*/  LOP3.LUT R16, R0, R19, RZ, 0x3c, !PT ;  /* 0x0000001300107212 */ /* 0x000fe200078e3cff */
[----:B------:R-:W-:Y:S01]  /*0510*/  @!P2 VIADD R21, R21, 0x1 ;  /* 0x000000011515a836 */ /* 0x000fe20000000000 */
[----:B------:R-:W-:Y:S01]  /*0520*/  ISETP.GE.U32.AND P0, PT, R18, R11, PT ;  /* 0x0000000b1200720c */ /* 0x000fe20003f06070 */
[----:B------:R-:W-:Y:S01]  /*0530*/  VIADD R11, R6, 0xffffffe ;  /* 0x0ffffffe060b7836 */ /* 0x000fe20000000000 */
[----:B------:R-:W-:Y:S01]  /*0540*/  ISETP.GE.AND P4, PT, R16, RZ, PT ;  /* 0x000000ff1000720c */ /* 0x000fe20003f86270 */
[----:B------:R-:W-:Y:S01]  /*0550*/  IMAD R25, R25, R14, RZ ;  /* 0x0000000e19197224 */ /* 0x000fe200078e02ff */
[----:B------:R-:W-:Y:S01]  /*0560*/  ISETP.NE.AND P2, PT, R17, RZ, PT ;  /* 0x000000ff1100720c */ /* 0x000fe20003f45270 */
[----:B------:R-:W-:Y:S01]  /*0570*/  IMAD.MOV.U32 R6, RZ, RZ, RZ ;  /* 0x000000ffff067224 */ /* 0x000fe200078e00ff */
[----:B--2---:R-:W-:Y:S01]  /*0580*/  IADD3 R8, PT, PT, RZ, -R9, RZ ;  /* 0x80000009ff087210 */ /* 0x004fe20007ffe0ff */
[----:B------:R-:W1:Y:S01]  /*0590*/  F2I.FTZ.U32.TRUNC.NTZ R11, R11 ;  /* 0x0000000b000b7305 */ /* 0x000e62000021f000 */
[----:B------:R-:W-:-:S02]  /*05a0*/  @P3 VIADD R23, R23, 0x1 ;  /* 0x0000000117173836 */ /* 0x000fc40000000000 */
[----:B------:R-:W-:-:S04]  /*05b0*/  IMAD.HI.U32 R6, R7, R25, R6 ;  /* 0x0000001907067227 */ /* 0x000fc800078e0006 */
[----:B------:R-:W-:Y:S02]  /*05c0*/  IMAD R27, R8, R13, RZ ;  /* 0x0000000d081b7224 */ /* 0x000fe400078e02ff */
[----:B------:R-:W-:Y:S02]  /*05d0*/  HFMA2 R8, -RZ, RZ, 0, 0 ;  /* 0x00000000ff087431 */ /* 0x000fe400000001ff */
[----:B------:R-:W-:Y:S01]  /*05e0*/  @!P4 IMAD.MOV R23, RZ, RZ, -R23 ;  /* 0x000000ffff17c224 */ /* 0x000fe200078e0a17 */
[----:B------:R-:W-:Y:S01]  /*05f0*/  @!P5 LOP3.LUT R23, RZ, R19, RZ, 0x33, !PT ;  /* 0x00000013ff17d212 */ /* 0x000fe200078e33ff */
[----:B------:R-:W-:Y:S01]  /*0600*/  @P0 VIADD R21, R21, 0x1 ;  /* 0x0000000115150836 */ /* 0x000fe20000000000 */
[----:B-1----:R-:W-:-:S03]  /*0610*/  IADD3 R18, PT, PT, RZ, -R11, RZ ;  /* 0x8000000bff127210 */ /* 0x002fc60007ffe0ff */
[----:B------:R-:W-:Y:S01]  /*0620*/  @!P1 IMAD.MOV R21, RZ, RZ, -R21 ;  /* 0x000000ffff159224 */ /* 0x000fe200078e0a15 */
[----:B------:R-:W-:Y:S01]  /*0630*/  @!P2 LOP3.LUT R21, RZ, R17, RZ, 0x33, !PT ;  /* 0x00000011ff15a212 */ /* 0x000fe200078e33ff */
[----:B------:R-:W-:Y:S01]  /*0640*/  IMAD.HI.U32 R7, R9, R27, R8 ;  /* 0x0000001b09077227 */ /* 0x000fe200078e0008 */
[----:B------:R-:W-:Y:S02]  /*0650*/  IABS R8, R15 ;  /* 0x0000000f00087213 */ /* 0x000fe40000000000 */
[----:B------:R-:W-:Y:S01]  /*0660*/  IABS R9, R23 ;  /* 0x0000001700097213 */ /* 0x000fe20000000000 */
[----:B------:R-:W-:Y:S02]  /*0670*/  IMAD R19, R18, R3, RZ ;  /* 0x0000000312137224 */ /* 0x000fe400078e02ff */
[----:B------:R-:W-:Y:S02]  /*0680*/  IMAD.MOV R16, RZ, RZ, -R8 ;  /* 0x000000ffff107224 */ /* 0x000fe400078e0a08 */
[----:B------:R-:W-:-:S04]  /*0690*/  IMAD.HI.U32 R7, R7, R10, RZ ;  /* 0x0000000a07077227 */ /* 0x000fc800078e00ff */
[----:B------:R-:W-:-:S04]  /*06a0*/  IMAD.HI.U32 R8, R6, R9, RZ ;  /* 0x0000000906087227 */ /* 0x000fc800078e00ff */
[----:B------:R-:W-:Y:S01]  /*06b0*/  IMAD R6, R7, R16, R10 ;  /* 0x0000001007067224 */ /* 0x000fe200078e020a */
[----:B------:R-:W-:Y:S01]  /*06c0*/  IABS R16, R12 ;  /* 0x0000000c00107213 */ /* 0x000fe20000000000 */
[----:B------:R-:W-:Y:S02]  /*06d0*/  IMAD.MOV.U32 R10, RZ, RZ, RZ ;  /* 0x000000ffff0a7224 */ /* 0x000fe400078e00ff */
[----:B------:R-:W-:Y:S01]  /*06e0*/  IMAD.MOV R8, RZ, RZ, -R8 ;  /* 0x000000ffff087224 */ /* 0x000fe200078e0a08 */
[----:B------:R-:W-:Y:S01]  /*06f0*/  ISETP.GT.U32.AND P2, PT, R13, R6, PT ;  /* 0x000000060d00720c */ /* 0x000fe20003f44070 */
[----:B------:R-:W-:Y:S01]  /*0700*/  IMAD.HI.U32 R10, R11, R19, R10 ;  /* 0x000000130b0a7227 */ /* 0x000fe200078e000a */
[----:B------:R-:W-:-:S03]  /*0710*/  IABS R11, R21 ;  /* 0x00000015000b7213 */ /* 0x000fc60000000000 */
[----:B------:R-:W-:Y:S01]  /*0720*/  IMAD R9, R14, R8, R9 ;  /* 0x000000080e097224 */ /* 0x000fe200078e0209 */
[----:B------:R-:W-:Y:S01]  /*0730*/  IADD3 R8, PT, PT, RZ, -R16, RZ ;  /* 0x80000010ff087210 */ /* 0x000fe20007ffe0ff */
[----:B------:R-:W-:-:S03]  /*0740*/  IMAD.HI.U32 R10, R10, R11, RZ ;  /* 0x0000000b0a0a7227 */ /* 0x000fc600078e00ff */
[----:B------:R-:W-:Y:S01]  /*0750*/  ISETP.GT.U32.AND P0, PT, R14, R9, PT ;  /* 0x000000090e00720c */ /* 0x000fe20003f04070 */
[----:B------:R-:W-:Y:S02]  /*0760*/  IMAD R10, R10, R8, R11 ;  /* 0x000000080a0a7224 */ /* 0x000fe400078e020b */
[----:B------:R-:W-:Y:S02]  /*0770*/  @!P2 IMAD.IADD R6, R6, 0x1, -R13 ;  /* 0x000000010606a824 */ /* 0x000fe400078e0a0d */
[----:B------:R-:W-:Y:S01]  /*0780*/  @!P2 VIADD R7, R7, 0x1 ;  /* 0x000000010707a836 */ /* 0x000fe20000000000 */
[----:B------:R-:W-:Y:S02]  /*0790*/  ISETP.GT.U32.AND P3, PT, R3, R10, PT ;  /* 0x0000000a0300720c */ /* 0x000fe40003f64070 */
[----:B------:R-:W-:Y:S02]  /*07a0*/  ISETP.GE.U32.AND P4, PT, R6, R13, PT ;  /* 0x0000000d0600720c */ /* 0x000fe40003f86070 */
[----:B------:R-:W-:-:S02]  /*07b0*/  LOP3.LUT R6, R0, R15, RZ, 0x3c, !PT ;  /* 0x0000000f00067212 */ /* 0x000fc400078e3cff */
[----:B------:R-:W-:Y:S01]  /*07c0*/  ISETP.GE.AND P2, PT, R23, RZ, PT ;  /* 0x000000ff1700720c */ /* 0x000fe20003f46270 */
[----:B------:R-:W-:Y:S01]  /*07d0*/  @!P0 IMAD.IADD R9, R9, 0x1, -R14 ;  /* 0x0000000109098824 */ /* 0x000fe200078e0a0e */
[----:B------:R-:W-:Y:S01]  /*07e0*/  ISETP.GE.AND P1, PT, R6, RZ, PT ;  /* 0x000000ff0600720c */ /* 0x000fe20003f26270 */
[----:B------:R-:W-:-:S03]  /*07f0*/  IMAD.MOV R6, RZ, RZ, -R21 ;  /* 0x000000ffff067224 */ /* 0x000fc600078e0a15 */
[----:B------:R-:W-:Y:S01]  /*0800*/  ISETP.GT.U32.AND P0, PT, R14, R9, PT ;  /* 0x000000090e00720c */ /* 0x000fe20003f04070 */
[----:B------:R-:W-:Y:S01]  /*0810*/  IMAD R17, R17, R6, R0 ;  /* 0x0000000611117224 */ /* 0x000fe200078e0200 */
[----:B------:R-:W-:Y:S01]  /*0820*/  @!P3 IADD3 R10, PT, PT, R10, -R3, RZ ;  /* 0x800000030a0ab210 */ /* 0x000fe20007ffe0ff */
[----:B------:R-:W-:Y:S01]  /*0830*/  @P4 VIADD R7, R7, 0x1 ;  /* 0x0000000107074836 */ /* 0x000fe20000000000 */
[----:B------:R-:W-:Y:S02]  /*0840*/  ISETP.NE.AND P3, PT, R15, RZ, PT ;  /* 0x000000ff0f00720c */ /* 0x000fe40003f65270 */
[----:B------:R-:W-:Y:S01]  /*0850*/  ISETP.GT.U32.AND P5, PT, R3, R10, PT ;  /* 0x0000000a0300720c */ /* 0x000fe20003fa4070 */
[----:B------:R-:W-:Y:S01]  /*0860*/  IMAD.MOV.U32 R11, RZ, RZ, R7 ;  /* 0x000000ffff0b7224 */ /* 0x000fe200078e0007 */
[----:B------:R-:W-:Y:S01]  /*0870*/  ISETP.NE.AND P4, PT, R2, RZ, PT ;  /* 0x000000ff0200720c */ /* 0x000fe20003f85270 */
[----:B------:R-:W1:Y:S02]  /*0880*/  LDC.64 R6, c[0x0][0x380] ;  /* 0x0000e000ff067b82 */ /* 0x000e640000000a00 */
[----:B------:R-:W-:Y:S01]  /*0890*/  @!P1 IMAD.MOV R11, RZ, RZ, -R11 ;  /* 0x000000ffff0b9224 */ /* 0x000fe200078e0a0b */
[----:B------:R-:W-:-:S02]  /*08a0*/  ISETP.GE.AND P1, PT, R21, RZ, PT ;  /* 0x000000ff1500720c */ /* 0x000fc40003f26270 */
[----:B------:R-:W-:Y:S02]  /*08b0*/  @!P0 IADD3 R9, PT, PT, R9, -R14, RZ ;  /* 0x8000000e09098210 */ /* 0x000fe40007ffe0ff */
[----:B------:R-:W-:Y:S02]  /*08c0*/  ISETP.NE.AND P0, PT, R12, RZ, PT ;  /* 0x000000ff0c00720c */ /* 0x000fe40003f05270 */
[----:B------:R-:W-:Y:S01]  /*08d0*/  @!P2 IADD3 R9, PT, PT, -R9, RZ, RZ ;  /* 0x000000ff0909a210 */ /* 0x000fe20007ffe1ff */
[----:B------:R-:W-:Y:S01]  /*08e0*/  @!P5 IMAD.IADD R10, R10, 0x1, -R3 ;  /* 0x000000010a0ad824 */ /* 0x000fe200078e0a03 */
[----:B------:R-:W-:Y:S01]  /*08f0*/  @!P3 LOP3.LUT R11, RZ, R15, RZ, 0x33, !PT ;  /* 0x0000000fff0bb212 */ /* 0x000fe200078e33ff */
[----:B------:R-:W-:Y:S01]  /*0900*/  IMAD R3, R17, R4, RZ ;  /* 0x0000000411037224 */ /* 0x000fe200078e02ff */
[----:B------:R-:W-:-:S03]  /*0910*/  @!P4 LOP3.LUT R9, RZ, R2, RZ, 0x33, !PT ;  /* 0x00000002ff09c212 */ /* 0x000fc600078e33ff */
[----:B------:R-:W-:Y:S01]  /*0920*/  IMAD.SHL.U32 R3, R3, 0x2, RZ ;  /* 0x0000000203037824 */ /* 0x000fe200078e00ff */
[----:B------:R-:W-:Y:S01]  /*0930*/  @!P1 IADD3 R10, PT, PT, -R10, RZ, RZ ;  /* 0x000000ff0a0a9210 */ /* 0x000fe20007ffe1ff */
[----:B------:R-:W-:Y:S02]  /*0940*/  IMAD R2, R11, R2, R9 ;  /* 0x000000020b027224 */ /* 0x000fe400078e0209 */
[----:B------:R-:W-:Y:S02]  /*0950*/  @!P0 LOP3.LUT R10, RZ, R12, RZ, 0x33, !PT ;  /* 0x0000000cff0a8212 */ /* 0x000fe400078e33ff */
[----:B------:R-:W-:-:S04]  /*0960*/  IMAD R2, R2, R5, R3 ;  /* 0x0000000502027224 */ /* 0x000fc800078e0203 */
[----:B------:R-:W-:-:S04]  /*0970*/  IMAD R3, R10, 0x2, R2 ;  /* 0x000000020a037824 */ /* 0x000fc800078e0202 */
[----:B-1----:R-:W-:Y:S02]  /*0980*/  IMAD.WIDE R6, R3, 0x4, R6 ;  /* 0x0000000403067825 */ /* 0x002fe400078e0206 */
[----:B------:R-:W1:Y:S03]  /*0990*/  LDC.64 R2, c[0x0][0x388] ;  /* 0x0000e200ff027b82 */ /* 0x000e660000000a00 */
[----:B0-----:R-:W2:Y:S01]  /*09a0*/  LDG.E R8, desc[UR4][R6.64] ;  /* 0x0000000406087981 */ /* 0x001ea2000c1e1900 */
[----:B------:R-:W-:-:S03]  /*09b0*/  IMAD.WIDE R4, R4, 0x4, R6 ;  /* 0x0000000404047825 */ /* 0x000fc600078e0206 */
[----:B------:R-:W2:Y:S04]  /*09c0*/  LDG.E R9, desc[UR4][R6.64+0x4] ;  /* 0x0000040406097981 */ /* 0x000ea8000c1e1900 */
[----:B------:R-:W3:Y:S04]  /*09d0*/  LDG.E R10, desc[UR4][R4.64] ;  /* 0x00000004040a7981 */ /* 0x000ee8000c1e1900 */
[----:B------:R-:W3:Y:S01]  /*09e0*/  LDG.E R11, desc[UR4][R4.64+0x4] ;  /* 0x00000404040b7981 */ /* 0x000ee2000c1e1900 */
[----:B-1----:R-:W-:Y:S01]  /*09f0*/  IMAD.WIDE R2, R0, 0x4, R2 ;  /* 0x0000000400027825 */ /* 0x002fe200078e0202 */
[----:B---3--:R-:W-:-:S04]  /*0a00*/  FMNMX R10, R10, R11, !PT ;  /* 0x0000000b0a0a7209 */ /* 0x008fc80007800000 */
[----:B--2---:R-:W-:-:S05]  /*0a10*/  FMNMX3 R9, R8, R9, R10, !PT ;  /* 0x0000000908097276 */ /* 0x004fca000780000a */
[----:B------:R-:W-:Y:S01]  /*0a20*/  STG.E desc[UR4][R2.64], R9 ;  /* 0x0000000902007986 */ /* 0x000fe2000c101904 */
[----:B------:R-:W-:Y:S05]  /*0a30*/  EXIT ;  /* 0x000000000000794d */ /* 0x000fea0003800000 */
.L_x_9:
        /* <DEDUP_REMOVED lines=12> */
.L_x_15:


//--------------------- .text._Z20matrixMultiplicationPKfS0_Pfiii --------------------------
	.section	.text._Z20matrixMultiplicationPKfS0_Pfiii,"ax",@progbits
	.align	128
        .global         _Z20matrixMultiplicationPKfS0_Pfiii
        .type           _Z20matrixMultiplicationPKfS0_Pfiii,@function
        .size           _Z20matrixMultiplicationPKfS0_Pfiii,(.L_x_16 - _Z20matrixMultiplicationPKfS0_Pfiii)
        .other          _Z20matrixMultiplicationPKfS0_Pfiii,@"STO_CUDA_ENTRY STV_DEFAULT"
_Z20matrixMultiplicationPKfS0_Pfiii:
.text._Z20matrixMultiplicationPKfS0_Pfiii:
[----:B------:R-:W-:Y:S01]  /*0000*/  LDC R1, c[0x0][0x37c] ;  /* 0x0000df00ff017b82 */ /* 0x000fe20000000800 */
[----:B------:R-:W0:Y:S07]  /*0010*/  S2R R4, SR_TID.X ;  /* 0x0000000000047919 */ /* 0x000e2e0000002100 */
[----:B------:R-:W1:Y:S01]  /*0020*/  S2UR UR8, SR_CTAID.Y ;  /* 0x00000000000879c3 */ /* 0x000e620000002600 */
[----:B------:R-:W2:Y:S01]  /*0030*/  LDCU UR13, c[0x0][0x3a0] ;  /* 0x00007400ff0d77ac */ /* 0x000ea20008000800 */
[----:B------:R-:W-:Y:S01]  /*0040*/  HFMA2 R52, -RZ, RZ, 0, 0 ;  /* 0x00000000ff347431 */ /* 0x000fe200000001ff */
[----:B------:R-:W-:-:S02]  /*0050*/  CS2R R46, SRZ ;  /* 0x00000000002e7805 */ /* 0x000fc4000001ff00 */
[----:B------:R-:W-:Y:S01]  /*0060*/  CS2R R38, SRZ ;  /* 0x0000000000267805 */ /* 0x000fe2000001ff00 */
[----:B------:R-:W3:Y:S01]  /*0070*/  LDCU.128 UR4, c[0x0][0x380] ;  /* 0x00007000ff0477ac */ /* 0x000ee20008000c00 */
[----:B------:R-:W-:Y:S02]  /*0080*/  CS2R R50, SRZ ;  /* 0x0000000000327805 */ /* 0x000fe4000001ff00 */
[----:B------:R-:W-:Y:S01]  /*0090*/  MOV R43, RZ ;  /* 0x000000ff002b7202 */ /* 0x000fe20000000f00 */
[----:B------:R-:W4:Y:S01]  /*00a0*/  S2UR UR10, SR_CTAID.X ;  /* 0x00000000000a79c3 */ /* 0x000f220000002500 */
[----:B------:R-:W5:Y:S01]  /*00b0*/  LDCU UR12, c[0x0][0x39c] ;  /* 0x00007380ff0c77ac */ /* 0x000f620008000800 */
[----:B------:R-:W-:Y:S02]  /*00c0*/  CS2R R44, SRZ ;  /* 0x00000000002c7805 */ /* 0x000fe4000001ff00 */
[----:B------:R-:W-:Y:S02]  /*00d0*/  CS2R R36, SRZ ;  /* 0x0000000000247805 */ /* 0x000fe4000001ff00 */
[----:B------:R-:W-:-:S02]  /*00e0*/  CS2R R26, SRZ ;  /* 0x00000000001a7805 */ /* 0x000fc4000001ff00 */
[----:B------:R-:W-:Y:S01]  /*00f0*/  CS2R R24, SRZ ;  /* 0x0000000000187805 */ /* 0x000fe2000001ff00 */
[----:B------:R-:W5:Y:S01]  /*0100*/  LDCU.64 UR14, c[0x0][0x358] ;  /* 0x00006b00ff0e77ac */ /* 0x000f620008000a00 */
[----:B--2---:R-:W-:Y:S02]  /*0110*/  UISETP.GE.AND UP0, UPT, UR13, 0x1, UPT ;  /* 0x000000010d00788c */ /* 0x004fe4000bf06270 */
[----:B-1----:R-:W-:-:S04]  /*0120*/  USHF.L.U32 UR8, UR8, 0x7, URZ ;  /* 0x0000000708087899 */ /* 0x002fc800080006ff */
[----:B------:R-:W-:Y:S01]  /*0130*/  UIMAD UR9, UR8, UR13, URZ ;  /* 0x0000000d080972a4 */ /* 0x000fe2000f8e02ff */
[----:B0-----:R-:W-:Y:S01]  /*0140*/  LOP3.LUT R42, R4, 0x1f, RZ, 0xc0, !PT ;  /* 0x0000001f042a7812 */ /* 0x001fe200078ec0ff */
[----:B----4-:R-:W-:Y:S01]  /*0150*/  USHF.L.U32 UR10, UR10, 0x7, URZ ;  /* 0x000000070a0a7899 */ /* 0x010fe200080006ff */
[----:B------:R-:W-:Y:S01]  /*0160*/  SHF.R.U32.HI R41, RZ, 0x5, R4 ;  /* 0x00000005ff297819 */ /* 0x000fe20000011604 */
[----:B---3--:R-:W-:Y:S02]  /*0170*/  UIMAD.WIDE UR4, UR9, 0x4, UR4 ;  /* 0x00000004090478a5 */ /* 0x008fe4000f8e0204 */
[----:B------:R-:W-:Y:S02]  /*0180*/  UIMAD.WIDE.U32 UR6, UR10, 0x4, UR6 ;  /* 0x000000040a0678a5 */ /* 0x000fe4000f8e0006 */
[----:B-----5:R-:W-:Y:S01]  /*0190*/  UIMAD UR10, UR8, UR12, UR10 ;  /* 0x0000000c080a72a4 */ /* 0x020fe2000f8e020a */
[----:B------:R-:W-:Y:S11]  /*01a0*/  BRA.U !UP0, `(.L_x_10) ;  /* 0x0000000d083c7547 */ /* 0x000ff6000b800000 */
[----:B------:R-:W0:Y:S01]  /*01b0*/  S2UR UR8, SR_CgaCtaId ;  /* 0x00000000000879c3 */ /* 0x000e220000008800 */
[----:B------:R-:W-:Y:S01]  /*01c0*/  UMOV UR11, UR4 ;  /* 0x00000004000b7c82 */ /* 0x000fe20008000000 */
[----:B------:R-:W-:Y:S01]  /*01d0*/  UMOV UR4, 0x400 ;  /* 0x0000040000047882 */ /* 0x000fe20000000000 */
[C---:B------:R-:W-:Y:S01]  /*01e0*/  LOP3.LUT R40, R4.reuse, 0xf, RZ, 0xc0, !PT ;  /* 0x0000000f04287812 */ /* 0x040fe200078ec0ff */
[----:B------:R-:W-:Y:S01]  /*01f0*/  UMOV UR9, UR5 ;  /* 0x0000000500097c82 */ /* 0x000fe20008000000 */
[--C-:B------:R-:W-:Y:S01]  /*0200*/  SHF.R.U32.HI R5, RZ, 0x4, R4.reuse ;  /* 0x00000004ff057819 */ /* 0x100fe20000011604 */
[----:B------:R-:W-:Y:S01]  /*0210*/  UIADD3 UR5, UPT, UPT, UR4, 0x2000, URZ ;  /* 0x0000200004057890 */ /* 0x000fe2000fffe0ff */
[----:B------:R-:W-:Y:S02]  /*0220*/  LOP3.LUT R2, R4, 0x7f, RZ, 0xc0, !PT ;  /* 0x0000007f04027812 */ /* 0x000fe400078ec0ff */
[----:B------:R-:W-:Y:S01]  /*0230*/  SHF.R.U32.HI R3, RZ, 0x7, R4 ;  /* 0x00000007ff037819 */ /* 0x000fe20000011604 */
[----:B------:R-:W-:Y:S01]  /*0240*/  IMAD R40, R5, UR13, R40 ;  /* 0x0000000d05287c24 */ /* 0x000fe2000f8e0228 */
[----:B------:R-:W-:-:S02]  /*0250*/  MOV R5, UR12 ;  /* 0x0000000c00057c02 */ /* 0x000fc40008000f00 */
[----:B------:R-:W-:Y:S01]  /*0260*/  MOV R52, RZ ;  /* 0x000000ff00347202 */ /* 0x000fe20000000f00 */
[----:B------:R-:W-:Y:S01]  /*0270*/  IMAD R2, R3, UR12, R2 ;  /* 0x0000000c03027c24 */ /* 0x000fe2000f8e0202 */
[----:B------:R-:W-:-:S04]  /*0280*/  MOV R3, UR13 ;  /* 0x0000000d00037c02 */ /* 0x000fc80008000f00 */
[----:B------:R-:W-:Y:S02]  /*0290*/  LEA R6, R3, R40, 0x6 ;  /* 0x0000002803067211 */ /* 0x000fe400078e30ff */
[----:B------:R-:W-:Y:S01]  /*02a0*/  LEA R3, R5, R2, 0x3 ;  /* 0x0000000205037211 */ /* 0x000fe200078e18ff */
[----:B0-----:R-:W-:Y:S02]  /*02b0*/  ULEA UR4, UR8, UR4, 0x18 ;  /* 0x0000000408047291 */ /* 0x001fe4000f8ec0ff */
[----:B------:R-:W-:Y:S02]  /*02c0*/  ULEA UR8, UR8, UR5, 0x18 ;  /* 0x0000000508087291 */ /* 0x000fe4000f8ec0ff */
[----:B------:R-:W-:Y:S02]  /*02d0*/  USHF.L.U32 UR5, UR12, 0x4, URZ ;  /* 0x000000040c057899 */ /* 0x000fe400080006ff */
[C---:B------:R-:W-:Y:S01]  /*02e0*/  LEA R7, R4.reuse, UR4, 0x2 ;  /* 0x0000000404077c11 */ /* 0x040fe2000f8e10ff */
[----:B------:R-:W-:Y:S01]  /*02f0*/  UMOV UR4, URZ ;  /* 0x000000ff00047c82 */ /* 0x000fe20008000000 */
[----:B------:R-:W-:-:S08]  /*0300*/  LEA R4, R4, UR8, 0x2 ;  /* 0x0000000804047c11 */ /* 0x000fd0000f8e10ff */
.L_x_12:
[----:B------:R-:W-:Y:S01]  /*0310*/  HFMA2 R15, -RZ, RZ, 0, 2.384185791015625e-07 ;  /* 0x00000004ff0f7431 */ /* 0x000fe200000001ff */
[----:B------:R-:W-:Y:S01]  /*0320*/  MOV R13, 0x4 ;  /* 0x00000004000d7802 */ /* 0x000fe20000000f00 */
[----:B------:R-:W-:Y:S01]  /*0330*/  HFMA2 R9, -RZ, RZ, 0, 2.384185791015625e-07 ;  /* 0x00000004ff097431 */ /* 0x000fe200000001ff */
[----:B------:R-:W-:Y:S01]  /*0340*/  MOV R10, 0x4 ;  /* 0x00000004000a7802 */ /* 0x000fe20000000f00 */
[----:B------:R-:W-:Y:S01]  /*0350*/  UMOV UR8, UR11 ;  /* 0x0000000b00087c82 */ /* 0x000fe20008000000 */
[----:B------:R-:W0:Y:S01]  /*0360*/  S2UR UR12, SR_CgaCtaId ;  /* 0x00000000000c79c3 */ /* 0x000e220000008800 */
[----:B------:R-:W-:Y:S01]  /*0370*/  IMAD.WIDE.U32 R12, R6, R13, UR8 ;  /* 0x00000008060c7e25 */ /* 0x000fe2000f8e000d */
[----:B------:R-:W1:Y:S03]  /*0380*/  LDCU UR16, c[0x0][0x3a0] ;  /* 0x00007400ff1077ac */ /* 0x000e660008000800 */
[----:B------:R-:W-:-:S02]  /*0390*/  IMAD.WIDE.U32 R14, R40, R15, UR8 ;  /* 0x00000008280e7e25 */ /* 0x000fc4000f8e000f */
[----:B------:R-:W2:Y:S02]  /*03a0*/  LDG.E R12, desc[UR14][R12.64] ;  /* 0x0000000e0c0c7981 */ /* 0x000ea4000c1e1900 */
[----:B------:R-:W-:Y:S02]  /*03b0*/  IMAD.WIDE R8, R2, R9, UR6 ;  /* 0x0000000602087e25 */ /* 0x000fe4000f8e0209 */
[----:B------:R-:W3:Y:S02]  /*03c0*/  LDG.E R14, desc[UR14][R14.64] ;  /* 0x0000000e0e0e7981 */ /* 0x000ee4000c1e1900 */
[----:B------:R-:W-:Y:S02]  /*03d0*/  IMAD.WIDE R10, R3, R10, UR6 ;  /* 0x00000006030a7e25 */ /* 0x000fe4000f8e020a */
[----:B------:R-:W4:Y:S04]  /*03e0*/  LDG.E R9, desc[UR14][R8.64] ;  /* 0x0000000e08097981 */ /* 0x000f28000c1e1900 */
[----:B------:R-:W5:Y:S01]  /*03f0*/  LDG.E R11, desc[UR14][R10.64] ;  /* 0x0000000e0a0b7981 */ /* 0x000f62000c1e1900 */
[----:B------:R-:W-:-:S02]  /*0400*/  UMOV UR11, 0x400 ;  /* 0x00000400000b7882 */ /* 0x000fc40000000000 */
[----:B------:R-:W-:Y:S02]  /*0410*/  UIADD3 UR13, UPT, UPT, UR11, 0x2000, URZ ;  /* 0x000020000b0d7890 */ /* 0x000fe4000fffe0ff */
[----:B0-----:R-:W-:Y:S02]  /*0420*/  ULEA UR11, UR12, UR11, 0x18 ;  /* 0x0000000b0c0b7291 */ /* 0x001fe4000f8ec0ff */
[----:B------:R-:W-:-:S04]  /*0430*/  ULEA UR13, UR12, UR13, 0x18 ;  /* 0x0000000d0c0d7291 */ /* 0x000fc8000f8ec0ff */
[----:B------:R-:W-:Y:S02]  /*0440*/  LEA R0, R41, UR11, 0x8 ;  /* 0x0000000b29007c11 */ /* 0x000fe4000f8e40ff */
[----:B------:R-:W-:Y:S01]  /*0450*/  LEA R5, R42, UR13, 0x4 ;  /* 0x0000000d2a057c11 */ /* 0x000fe2000f8e20ff */
[----:B------:R-:W-:Y:S01]  /*0460*/  UIADD3 UR4, UPT, UPT, UR4, 0x10, URZ ;  /* 0x0000001004047890 */ /* 0x000fe2000fffe0ff */
[----:B------:R-:W-:Y:S02]  /*0470*/  IADD3 R0, PT, PT, R0, 0x80, RZ ;  /* 0x0000008000007810 */ /* 0x000fe40007ffe0ff */
[----:B------:R-:W-:Y:S01]  /*0480*/  IADD3 R5, PT, PT, R5, 0x200, RZ ;  /* 0x0000020005057810 */ /* 0x000fe20007ffe0ff */
[----:B-1----:R-:W-:Y:S01]  /*0490*/  UISETP.GE.AND UP0, UPT, UR4, UR16, UPT ;  /* 0x000000100400728c */ /* 0x002fe2000bf06270 */
[----:B------:R-:W-:Y:S01]  /*04a0*/  UMOV UR11, 0x80 ;  /* 0x00000080000b7882 */ /* 0x000fe20000000000 */
[----:B--2---:R0:W-:Y:S04]  /*04b0*/  STS [R7+0x1000], R12 ;  /* 0x0010000c07007388 */ /* 0x0041e80000000800 */
[----:B---3--:R0:W-:Y:S04]  /*04c0*/  STS [R7], R14 ;  /* 0x0000000e07007388 */ /* 0x0081e80000000800 */
[----:B----4-:R0:W-:Y:S04]  /*04d0*/  STS [R4], R9 ;  /* 0x0000000904007388 */ /* 0x0101e80000000800 */
[----:B-----5:R0:W-:Y:S01]  /*04e0*/  STS [R4+0x1000], R11 ;  /* 0x0010000b04007388 */ /* 0x0201e20000000800 */
[----:B------:R-:W-:Y:S06]  /*04f0*/  BAR.SYNC.DEFER_BLOCKING 0x0 ;  /* 0x0000000000007b1d */ /* 0x000fec0000010000 */
.L_x_11:
[----:B0-----:R-:W-:Y:S01]  /*0500*/  LDS.128 R8, [R0+-0x80] ;  /* 0xffff800000087984 */ /* 0x001fe20000000c00 */
[----:B------:R-:W-:-:S03]  /*0510*/  UIADD3 UR11, UPT, UPT, UR11, 0x20, URZ ;  /* 0x000000200b0b7890 */ /* 0x000fc6000fffe0ff */
[----:B------:R-:W0:Y:S01]  /*0520*/  LDS.128 R28, [R5+-0x200] ;  /* 0xfffe0000051c7984 */ /* 0x000e220000000c00 */
[----:B------:R-:W-:-:S03]  /*0530*/  UISETP.NE.AND UP1, UPT, UR11, 0xc0, UPT ;  /* 0x000000c00b00788c */ /* 0x000fc6000bf25270 */
[----:B------:R-:W1:Y:S04]  /*0540*/  LDS.128 R12, [R0+-0x40] ;  /* 0xffffc000000c7984 */ /* 0x000e680000000c00 */
[----:B------:R-:W2:Y:S04]  /*0550*/  LDS.128 R16, [R0] ;  /* 0x0000000000107984 */ /* 0x000ea80000000c00 */
[----:B------:R-:W3:Y:S04]  /*0560*/  LDS.128 R20, [R0+0x40] ;  /* 0x0000400000147984 */ /* 0x000ee80000000c00 */
[----:B------:R-:W4:Y:S01]  /*0570*/  LDS.128 R32, [R5] ;  /* 0x0000000005207984 */ /* 0x000f220000000c00 */
[C---:B0-----:R-:W-:Y:S01]  /*0580*/  FFMA R53, R8.reuse, R28, R27 ;  /* 0x0000001c08357223 */ /* 0x041fe2000000001b */
[C---:B------:R-:W-:Y:S01]  /*0590*/  FFMA R48, R8.reuse, R29, R24 ;  /* 0x0000001d08307223 */ /* 0x040fe20000000018 */
[C---:B------:R-:W-:Y:S01]  /*05a0*/  FFMA R49, R8.reuse, R30, R25 ;  /* 0x0000001e08317223 */ /* 0x040fe20000000019 */
[----:B------:R-:W-:Y:S01]  /*05b0*/  FFMA R8, R8, R31, R26 ;  /* 0x0000001f08087223 */ /* 0x000fe2000000001a */
[C---:B-1----:R-:W-:Y:S01]  /*05c0*/  FFMA R39, R12.reuse, R28, R39 ;  /* 0x0000001c0c277223 */ /* 0x042fe20000000027 */
[----:B------:R-:W0:Y:S01]  /*05d0*/  LDS.128 R24, [R5+0x200] ;  /* 0x0002000005187984 */ /* 0x000e220000000c00 */
[CC--:B------:R-:W-:Y:S01]  /*05e0*/  FFMA R36, R12.reuse, R29.reuse, R36 ;  /* 0x0000001d0c247223 */ /* 0x0c0fe20000000024 */
[----:B------:R-:W-:Y:S01]  /*05f0*/  FFMA R37, R12, R30, R37 ;  /* 0x0000001e0c257223 */ /* 0x000fe20000000025 */
[C---:B--2---:R-:W-:Y:S01]  /*0600*/  FFMA R45, R16.reuse, R28, R45 ;  /* 0x0000001c102d7223 */ /* 0x044fe2000000002d */
[C---:B------:R-:W-:Y:S01]  /*0610*/  FFMA R44, R16.reuse, R29, R44 ;  /* 0x0000001d102c7223 */ /* 0x040fe2000000002c */
[----:B------:R-:W-:Y:S01]  /*0620*/  FFMA R43, R16, R30, R43 ;  /* 0x0000001e102b7223 */ /* 0x000fe2000000002b */
[----:B------:R-:W-:Y:S01]  /*0630*/  FFMA R12, R12, R31, R46 ;  /* 0x0000001f0c0c7223 */ /* 0x000fe2000000002e */
[C---:B---3--:R-:W-:Y:S01]  /*0640*/  FFMA R51, R20.reuse, R28, R51 ;  /* 0x0000001c14337223 */ /* 0x048fe20000000033 */
[C---:B------:R-:W-:Y:S01]  /*0650*/  FFMA R38, R20.reuse, R29, R38 ;  /* 0x0000001d14267223 */ /* 0x040fe20000000026 */
[----:B------:R-:W-:Y:S01]  /*0660*/  FFMA R47, R20, R30, R47 ;  /* 0x0000001e142f7223 */ /* 0x000fe2000000002f */
[-C--:B------:R-:W-:Y:S01]  /*0670*/  FFMA R16, R16, R31.reuse, R50 ;  /* 0x0000001f10107223 */ /* 0x080fe20000000032 */
[----:B------:R-:W-:Y:S01]  /*0680*/  FFMA R20, R20, R31, R52 ;  /* 0x0000001f14147223 */ /* 0x000fe20000000034 */
[C---:B----4-:R-:W-:Y:S01]  /*0690*/  FFMA R53, R32.reuse, R9, R53 ;  /* 0x0000000920357223 */ /* 0x050fe20000000035 */
[----:B------:R-:W1:Y:S01]  /*06a0*/  LDS.128 R28, [R5+0x400] ;  /* 0x00040000051c7984 */ /* 0x000e620000000c00 */
[C---:B------:R-:W-:Y:S01]  /*06b0*/  FFMA R48, R9.reuse, R33, R48 ;  /* 0x0000002109307223 */ /* 0x040fe20000000030 */
[CC--:B------:R-:W-:Y:S01]  /*06c0*/  FFMA R49, R9.reuse, R34.reuse, R49 ;  /* 0x0000002209317223 */ /* 0x0c0fe20000000031 */
[----:B------:R-:W-:Y:S01]  /*06d0*/  FFMA R8, R9, R35, R8 ;  /* 0x0000002309087223 */ /* 0x000fe20000000008 */
[C---:B------:R-:W-:Y:S01]  /*06e0*/  FFMA R39, R32.reuse, R13, R39 ;  /* 0x0000000d20277223 */ /* 0x040fe20000000027 */
[C---:B------:R-:W-:Y:S01]  /*06f0*/  FFMA R9, R13.reuse, R33, R36 ;  /* 0x000000210d097223 */ /* 0x040fe20000000024 */
[CC--:B------:R-:W-:Y:S01]  /*0700*/  FFMA R37, R13.reuse, R34.reuse, R37 ;  /* 0x000000220d257223 */ /* 0x0c0fe20000000025 */
[----:B------:R-:W-:Y:S01]  /*0710*/  FFMA R12, R13, R35, R12 ;  /* 0x000000230d0c7223 */ /* 0x000fe2000000000c */
[----:B------:R-:W-:Y:S01]  /*0720*/  FFMA R13, R17, R33, R44 ;  /* 0x00000021110d7223 */ /* 0x000fe2000000002c */
[C---:B------:R-:W-:Y:S01]  /*0730*/  FFMA R45, R32.reuse, R17, R45 ;  /* 0x00000011202d7223 */ /* 0x040fe2000000002d */
[----:B------:R-:W-:Y:S01]  /*0740*/  FFMA R51, R32, R21, R51 ;  /* 0x0000001520337223 */ /* 0x000fe20000000033 */
[----:B------:R-:W-:Y:S01]  /*0750*/  FFMA R33, R21, R33, R38 ;  /* 0x0000002115217223 */ /* 0x000fe20000000026 */
[CC--:B------:R-:W-:Y:S01]  /*0760*/  FFMA R43, R17.reuse, R34.reuse, R43 ;  /* 0x00000022112b7223 */ /* 0x0c0fe2000000002b */
[-C--:B------:R-:W-:Y:S01]  /*0770*/  FFMA R16, R17, R35.reuse, R16 ;  /* 0x0000002311107223 */ /* 0x080fe20000000010 */
[C---:B------:R-:W-:Y:S01]  /*0780*/  FFMA R47, R21.reuse, R34, R47 ;  /* 0x00000022152f7223 */ /* 0x040fe2000000002f */
[----:B------:R-:W-:Y:S01]  /*0790*/  FFMA R20, R21, R35, R20 ;  /* 0x0000002315147223 */ /* 0x000fe20000000014 */
[----:B0-----:R-:W-:Y:S01]  /*07a0*/  FFMA R53, R24, R10, R53 ;  /* 0x0000000a18357223 */ /* 0x001fe20000000035 */
[C---:B------:R-:W-:Y:S01]  /*07b0*/  FFMA R48, R10.reuse, R25, R48 ;  /* 0x000000190a307223 */ /* 0x040fe20000000030 */
[C---:B------:R-:W-:Y:S01]  /*07c0*/  FFMA R49, R10.reuse, R26, R49 ;  /* 0x0000001a0a317223 */ /* 0x040fe20000000031 */
[----:B------:R-:W-:Y:S01]  /*07d0*/  FFMA R8, R10, R27, R8 ;  /* 0x0000001b0a087223 */ /* 0x000fe20000000008 */
[----:B------:R-:W-:Y:S01]  /*07e0*/  FFMA R17, R24, R14, R39 ;  /* 0x0000000e18117223 */ /* 0x000fe20000000027 */
[-C--:B------:R-:W-:Y:S01]  /*07f0*/  FFMA R10, R14, R25.reuse, R9 ;  /* 0x000000190e0a7223 */ /* 0x080fe20000000009 */
[C---:B------:R-:W-:Y:S01]  /*0800*/  FFMA R45, R24.reuse, R18, R45 ;  /* 0x00000012182d7223 */ /* 0x040fe2000000002d */
[----:B------:R-:W-:Y:S01]  /*0810*/  FFMA R51, R24, R22, R51 ;  /* 0x0000001618337223 */ /* 0x000fe20000000033 */
[-C--:B------:R-:W-:Y:S01]  /*0820*/  FFMA R9, R14, R26.reuse, R37 ;  /* 0x0000001a0e097223 */ /* 0x080fe20000000025 */
[----:B------:R-:W-:Y:S01]  /*0830*/  FFMA R24, R22, R25, R33 ;  /* 0x0000001916187223 */ /* 0x000fe20000000021 */
[----:B------:R-:W-:Y:S01]  /*0840*/  LDS.128 R36, [R5+0x600] ;  /* 0x0006000005247984 */ /* 0x000fe20000000c00 */
[-C--:B------:R-:W-:Y:S01]  /*0850*/  FFMA R14, R14, R27.reuse, R12 ;  /* 0x0000001b0e0e7223 */ /* 0x080fe2000000000c */
[C---:B------:R-:W-:Y:S01]  /*0860*/  FFMA R16, R18.reuse, R27, R16 ;  /* 0x0000001b12107223 */ /* 0x040fe20000000010 */
[C---:B------:R-:W-:Y:S01]  /*0870*/  FFMA R12, R18.reuse, R25, R13 ;  /* 0x00000019120c7223 */ /* 0x040fe2000000000d */
[----:B------:R-:W0:Y:S01]  /*0880*/  LDS.128 R32, [R0+-0x70] ;  /* 0xffff900000207984 */ /* 0x000e220000000c00 */
[-C--:B------:R-:W-:Y:S01]  /*0890*/  FFMA R43, R18, R26.reuse, R43 ;  /* 0x0000001a122b7223 */ /* 0x080fe2000000002b */
[C---:B------:R-:W-:Y:S01]  /*08a0*/  FFMA R47, R22.reuse, R26, R47 ;  /* 0x0000001a162f7223 */ /* 0x040fe2000000002f */
[----:B------:R-:W-:Y:S01]  /*08b0*/  FFMA R20, R22, R27, R20 ;  /* 0x0000001b16147223 */ /* 0x000fe20000000014 */
[C---:B-1----:R-:W-:Y:S01]  /*08c0*/  FFMA R53, R28.reuse, R11, R53 ;  /* 0x0000000b1c357223 */ /* 0x042fe20000000035 */
[C---:B------:R-:W-:Y:S01]  /*08d0*/  FFMA R48, R11.reuse, R29, R48 ;  /* 0x0000001d0b307223 */ /* 0x040fe20000000030 */
[CC--:B------:R-:W-:Y:S01]  /*08e0*/  FFMA R49, R11.reuse, R30.reuse, R49 ;  /* 0x0000001e0b317223 */ /* 0x0c0fe20000000031 */
[----:B------:R-:W-:Y:S01]  /*08f0*/  FFMA R26, R11, R31, R8 ;  /* 0x0000001f0b1a7223 */ /* 0x000fe20000000008 */
[C---:B------:R-:W-:Y:S01]  /*0900*/  FFMA R22, R15.reuse, R29, R10 ;  /* 0x0000001d0f167223 */ /* 0x040fe2000000000a */
[-C--:B------:R-:W-:Y:S01]  /*0910*/  FFMA R44, R15, R30.reuse, R9 ;  /* 0x0000001e0f2c7223 */ /* 0x080fe20000000009 */
[C---:B------:R-:W-:Y:S01]  /*0920*/  FFMA R21, R28.reuse, R15, R17 ;  /* 0x0000000f1c157223 */ /* 0x040fe20000000011 */
[----:B------:R-:W1:Y:S01]  /*0930*/  LDS.128 R8, [R0+-0x30] ;  /* 0xffffd00000087984 */ /* 0x000e620000000c00 */
[C---:B------:R-:W-:Y:S01]  /*0940*/  FFMA R45, R28.reuse, R19, R45 ;  /* 0x000000131c2d7223 */ /* 0x040fe2000000002d */
[C---:B------:R-:W-:Y:S01]  /*0950*/  FFMA R50, R19.reuse, R29, R12 ;  /* 0x0000001d13327223 */ /* 0x040fe2000000000c */
[CC--:B------:R-:W-:Y:S01]  /*0960*/  FFMA R43, R19.reuse, R30.reuse, R43 ;  /* 0x0000001e132b7223 */ /* 0x0c0fe2000000002b */
[-C--:B------:R-:W-:Y:S01]  /*0970*/  FFMA R52, R19, R31.reuse, R16 ;  /* 0x0000001f13347223 */ /* 0x080fe20000000010 */
[----:B------:R-:W-:Y:S01]  /*0980*/  FFMA R46, R15, R31, R14 ;  /* 0x0000001f0f2e7223 */ /* 0x000fe2000000000e */
[----:B------:R-:W2:Y:S01]  /*0990*/  LDS.128 R16, [R0+0x50] ;  /* 0x0000500000107984 */ /* 0x000ea20000000c00 */
[----:B------:R-:W-:Y:S01]  /*09a0*/  FFMA R51, R28, R23, R51 ;  /* 0x000000171c337223 */ /* 0x000fe20000000033 */
[C---:B------:R-:W-:Y:S01]  /*09b0*/  FFMA R28, R23.reuse, R29, R24 ;  /* 0x0000001d171c7223 */ /* 0x040fe20000000018 */
[C---:B------:R-:W-:Y:S01]  /*09c0*/  FFMA R47, R23.reuse, R30, R47 ;  /* 0x0000001e172f7223 */ /* 0x040fe2000000002f */
[----:B------:R3:W4:Y:S01]  /*09d0*/  LDS.128 R12, [R0+0x10] ;  /* 0x00001000000c7984 */ /* 0x0007220000000c00 */
[----:B------:R-:W-:Y:S01]  /*09e0*/  FFMA R30, R23, R31, R20 ;  /* 0x0000001f171e7223 */ /* 0x000fe20000000014 */
[----:B---3--:R-:W-:Y:S01]  /*09f0*/  IADD3 R0, PT, PT, R0, 0x20, RZ ;  /* 0x0000002000007810 */ /* 0x008fe20007ffe0ff */
[C---:B0-----:R-:W-:Y:S01]  /*0a00*/  FFMA R53, R32.reuse, R36, R53 ;  /* 0x0000002420357223 */ /* 0x041fe20000000035 */
[C---:B------:R-:W-:Y:S01]  /*0a10*/  FFMA R48, R32.reuse, R37, R48 ;  /* 0x0000002520307223 */ /* 0x040fe20000000030 */
[C---:B------:R-:W-:Y:S01]  /*0a20*/  FFMA R49, R32.reuse, R38, R49 ;  /* 0x0000002620317223 */ /* 0x040fe20000000031 */
[----:B------:R-:W-:-:S02]  /*0a30*/  FFMA R32, R32, R39, R26 ;  /* 0x0000002720207223 */ /* 0x000fc4000000001a */
[----:B------:R-:W0:Y:S01]  /*0a40*/  LDS.128 R24, [R5+0x800] ;  /* 0x0008000005187984 */ /* 0x000e220000000c00 */
[C---:B-1----:R-:W-:Y:S01]  /*0a50*/  FFMA R54, R8.reuse, R36, R21 ;  /* 0x0000002408367223 */ /* 0x042fe20000000015 */
[C---:B------:R-:W-:Y:S01]  /*0a60*/  FFMA R56, R8.reuse, R37, R22 ;  /* 0x0000002508387223 */ /* 0x040fe20000000016 */
[C---:B------:R-:W-:Y:S01]  /*0a70*/  FFMA R55, R8.reuse, R38, R44 ;  /* 0x0000002608377223 */ /* 0x040fe2000000002c */
[----:B------:R-:W1:Y:S01]  /*0a80*/  LDS.128 R20, [R5+0xa00] ;  /* 0x000a000005147984 */ /* 0x000e620000000c00 */
[----:B------:R-:W-:Y:S01]  /*0a90*/  FFMA R46, R8, R39, R46 ;  /* 0x00000027082e7223 */ /* 0x000fe2000000002e */
[C---:B--2---:R-:W-:Y:S01]  /*0aa0*/  FFMA R51, R16.reuse, R36, R51 ;  /* 0x0000002410337223 */ /* 0x044fe20000000033 */
[C---:B------:R-:W-:Y:S01]  /*0ab0*/  FFMA R8, R16.reuse, R37, R28 ;  /* 0x0000002510087223 */ /* 0x040fe2000000001c */
[C---:B------:R-:W-:Y:S01]  /*0ac0*/  FFMA R47, R16.reuse, R38, R47 ;  /* 0x00000026102f7223 */ /* 0x040fe2000000002f */
[----:B------:R-:W-:Y:S01]  /*0ad0*/  FFMA R16, R16, R39, R30 ;  /* 0x0000002710107223 */ /* 0x000fe2000000001e */
[C---:B----4-:R-:W-:Y:S01]  /*0ae0*/  FFMA R50, R12.reuse, R37, R50 ;  /* 0x000000250c327223 */ /* 0x050fe20000000032 */
[----:B------:R2:W3:Y:S01]  /*0af0*/  LDS.128 R28, [R5+0xc00] ;  /* 0x000c0000051c7984 */ /* 0x0004e20000000c00 */
[C---:B------:R-:W-:Y:S01]  /*0b00*/  FFMA R52, R12.reuse, R39, R52 ;  /* 0x000000270c347223 */ /* 0x040fe20000000034 */
[C---:B------:R-:W-:Y:S01]  /*0b10*/  FFMA R45, R12.reuse, R36, R45 ;  /* 0x000000240c2d7223 */ /* 0x040fe2000000002d */
[----:B------:R-:W-:Y:S01]  /*0b20*/  FFMA R43, R12, R38, R43 ;  /* 0x000000260c2b7223 */ /* 0x000fe2000000002b */
[----:B--2---:R-:W-:Y:S01]  /*0b30*/  IADD3 R5, PT, PT, R5, 0x1000, RZ ;  /* 0x0000100005057810 */ /* 0x004fe20007ffe0ff */
[C---:B0-----:R-:W-:Y:S01]  /*0b40*/  FFMA R53, R24.reuse, R33, R53 ;  /* 0x0000002118357223 */ /* 0x041fe20000000035 */
[C---:B------:R-:W-:Y:S01]  /*0b50*/  FFMA R37, R33.reuse, R25, R48 ;  /* 0x0000001921257223 */ /* 0x040fe20000000030 */
[CC--:B------:R-:W-:Y:S01]  /*0b60*/  FFMA R49, R33.reuse, R26.reuse, R49 ;  /* 0x0000001a21317223 */ /* 0x0c0fe20000000031 */
[----:B------:R-:W-:Y:S01]  /*0b70*/  FFMA R32, R33, R27, R32 ;  /* 0x0000001b21207223 */ /* 0x000fe20000000020 */
[C---:B------:R-:W-:Y:S01]  /*0b80*/  FFMA R33, R24.reuse, R9, R54 ;  /* 0x0000000918217223 */ /* 0x040fe20000000036 */
[C---:B------:R-:W-:Y:S01]  /*0b90*/  FFMA R39, R9.reuse, R25, R56 ;  /* 0x0000001909277223 */ /* 0x040fe20000000038 */
[CC--:B------:R-:W-:Y:S01]  /*0ba0*/  FFMA R55, R9.reuse, R26.reuse, R55 ;  /* 0x0000001a09377223 */ /* 0x0c0fe20000000037 */
[----:B------:R-:W-:Y:S01]  /*0bb0*/  FFMA R46, R9, R27, R46 ;  /* 0x0000001b092e7223 */ /* 0x000fe2000000002e */
[C---:B------:R-:W-:Y:S01]  /*0bc0*/  FFMA R9, R13.reuse, R25, R50 ;  /* 0x000000190d097223 */ /* 0x040fe20000000032 */
[C---:B------:R-:W-:Y:S01]  /*0bd0*/  FFMA R52, R13.reuse, R27, R52 ;  /* 0x0000001b0d347223 */ /* 0x040fe20000000034 */
[C---:B------:R-:W-:Y:S01]  /*0be0*/  FFMA R45, R24.reuse, R13, R45 ;  /* 0x0000000d182d7223 */ /* 0x040fe2000000002d */
[-C--:B------:R-:W-:Y:S01]  /*0bf0*/  FFMA R43, R13, R26.reuse, R43 ;  /* 0x0000001a0d2b7223 */ /* 0x080fe2000000002b */
[----:B------:R-:W-:Y:S01]  /*0c00*/  FFMA R51, R24, R17, R51 ;  /* 0x0000001118337223 */ /* 0x000fe20000000033 */
[C---:B------:R-:W-:Y:S01]  /*0c10*/  FFMA R25, R17.reuse, R25, R8 ;  /* 0x0000001911197223 */ /* 0x040fe20000000008 */
[C---:B------:R-:W-:Y:S01]  /*0c20*/  FFMA R47, R17.reuse, R26, R47 ;  /* 0x0000001a112f7223 */ /* 0x040fe2000000002f */
[----:B------:R-:W-:Y:S01]  /*0c30*/  FFMA R16, R17, R27, R16 ;  /* 0x0000001b11107223 */ /* 0x000fe20000000010 */
[----:B-1----:R-:W-:Y:S01]  /*0c40*/  FFMA R52, R14, R23, R52 ;  /* 0x000000170e347223 */ /* 0x002fe20000000034 */
[----:B------:R-:W-:Y:S01]  /*0c50*/  FFMA R53, R20, R34, R53 ;  /* 0x0000002214357223 */ /* 0x000fe20000000035 */
[C---:B------:R-:W-:Y:S01]  /*0c60*/  FFMA R24, R34.reuse, R21, R37 ;  /* 0x0000001522187223 */ /* 0x040fe20000000025 */
[C---:B------:R-:W-:Y:S01]  /*0c70*/  FFMA R49, R34.reuse, R22, R49 ;  /* 0x0000001622317223 */ /* 0x040fe20000000031 */
[----:B------:R-:W-:Y:S01]  /*0c80*/  FFMA R32, R34, R23, R32 ;  /* 0x0000001722207223 */ /* 0x000fe20000000020 */
[----:B------:R-:W-:Y:S01]  /*0c90*/  FFMA R33, R20, R10, R33 ;  /* 0x0000000a14217223 */ /* 0x000fe20000000021 */
[C---:B------:R-:W-:Y:S01]  /*0ca0*/  FFMA R36, R10.reuse, R21, R39 ;  /* 0x000000150a247223 */ /* 0x040fe20000000027 */
[C---:B------:R-:W-:Y:S01]  /*0cb0*/  FFMA R55, R10.reuse, R22, R55 ;  /* 0x000000160a377223 */ /* 0x040fe20000000037 */
[----:B------:R-:W-:Y:S01]  /*0cc0*/  FFMA R46, R10, R23, R46 ;  /* 0x000000170a2e7223 */ /* 0x000fe2000000002e */
[----:B------:R-:W-:Y:S01]  /*0cd0*/  FFMA R45, R20, R14, R45 ;  /* 0x0000000e142d7223 */ /* 0x000fe2000000002d */
[CC--:B------:R-:W-:Y:S01]  /*0ce0*/  FFMA R44, R14.reuse, R21.reuse, R9 ;  /* 0x000000150e2c7223 */ /* 0x0c0fe20000000009 */
[----:B------:R-:W-:Y:S01]  /*0cf0*/  FFMA R43, R14, R22, R43 ;  /* 0x000000160e2b7223 */ /* 0x000fe2000000002b */
[----:B------:R-:W-:Y:S01]  /*0d00*/  FFMA R51, R20, R18, R51 ;  /* 0x0000001214337223 */ /* 0x000fe20000000033 */
[C---:B------:R-:W-:Y:S01]  /*0d10*/  FFMA R38, R18.reuse, R21, R25 ;  /* 0x0000001512267223 */ /* 0x040fe20000000019 */
[C---:B------:R-:W-:Y:S01]  /*0d20*/  FFMA R47, R18.reuse, R22, R47 ;  /* 0x00000016122f7223 */ /* 0x040fe2000000002f */
[----:B------:R-:W-:Y:S01]  /*0d30*/  FFMA R16, R18, R23, R16 ;  /* 0x0000001712107223 */ /* 0x000fe20000000010 */
[----:B---3--:R-:W-:Y:S01]  /*0d40*/  FFMA R50, R15, R31, R52 ;  /* 0x0000001f0f327223 */ /* 0x008fe20000000034 */
[C---:B------:R-:W-:Y:S01]  /*0d50*/  FFMA R27, R28.reuse, R35, R53 ;  /* 0x000000231c1b7223 */ /* 0x040fe20000000035 */
        /* <DEDUP_REMOVED lines=9> */
[-C--:B------:R-:W-:Y:S01]  /*0df0*/  FFMA R43, R15, R30.reuse, R43 ;  /* 0x0000001e0f2b7223 */ /* 0x080fe2000000002b */
[----:B------:R-:W-:Y:S01]  /*0e00*/  FFMA R51, R28, R19, R51 ;  /* 0x000000131c337223 */ /* 0x000fe20000000033 */
[C---:B------:R-:W-:Y:S01]  /*0e10*/  FFMA R38, R19.reuse, R29, R38 ;  /* 0x0000001d13267223 */ /* 0x040fe20000000026 */
[C---:B------:R-:W-:Y:S01]  /*0e20*/  FFMA R47, R19.reuse, R30, R47 ;  /* 0x0000001e132f7223 */ /* 0x040fe2000000002f */
[----:B------:R-:W-:Y:S01]  /*0e30*/  FFMA R52, R19, R31, R16 ;  /* 0x0000001f13347223 */ /* 0x000fe20000000010 */
[----:B------:R-:W-:Y:S06]  /*0e40*/  BRA.U UP1, `(.L_x_11) ;  /* 0xfffffff501ac7547 */ /* 0x000fec000b83ffff */
[----:B------:R-:W-:Y:S01]  /*0e50*/  BAR.SYNC.DEFER_BLOCKING 0x0 ;  /* 0x0000000000007b1d */ /* 0x000fe20000010000 */
[----:B------:R-:W-:Y:S02]  /*0e60*/  UIADD3 UR11, UP1, UPT, UR8, 0x40, URZ ;  /* 0x00000040080b7890 */ /* 0x000fe4000ff3e0ff */
[----:B------:R-:W-:Y:S02]  /*0e70*/  UIMAD.WIDE UR6, UR5, 0x4, UR6 ;  /* 0x00000004050678a5 */ /* 0x000fe4000f8e0206 */
[----:B------:R-:W-:Y:S01]  /*0e80*/  UIADD3.X UR9, UPT, UPT, URZ, UR9, URZ, UP1, !UPT ;  /* 0x00000009ff097290 */ /* 0x000fe20008ffe4ff */
[----:B------:R-:W-:Y:S11]  /*0e90*/  BRA.U !UP0, `(.L_x_12) ;  /* 0xfffffff5081c7547 */ /* 0x000ff6000b83ffff */
.L_x_10:
[----:B------:R-:W0:Y:S01]  /*0ea0*/  LDCU UR5, c[0x0][0x39c] ;  /* 0x00007380ff0577ac */ /* 0x000e220008000800 */
[----:B------:R-:W1:Y:S01]  /*0eb0*/  LDCU.64 UR6, c[0x0][0x390] ;  /* 0x00007200ff0677ac */ /* 0x000e620008000a00 */
[----:B------:R-:W-:Y:S01]  /*0ec0*/  USHF.R.S32.HI UR4, URZ, 0x1f, UR10 ;  /* 0x0000001fff047899 */ /* 0x000fe2000801140a */
[----:B0-----:R-:W-:-:S05]  /*0ed0*/  IMAD R0, R41, UR5, R42 ;  /* 0x0000000529007c24 */ /* 0x001fca000f8e022a */
[----:B------:R-:W-:-:S04]  /*0ee0*/  SHF.L.U32 R0, R0, 0x2, RZ ;  /* 0x0000000200007819 */ /* 0x000fc800000006ff */
[----:B------:R-:W-:-:S04]  /*0ef0*/  IADD3 R3, P0, PT, R0, UR10, RZ ;  /* 0x0000000a00037c10 */ /* 0x000fc8000ff1e0ff */
[----:B------:R-:W-:Y:S02]  /*0f00*/  LEA.HI.X.SX32 R4, R0, UR4, 0x1, P0 ;  /* 0x0000000400047c11 */ /* 0x000fe400080f0eff */
[----:B-1----:R-:W-:-:S04]  /*0f10*/  LEA R2, P0, R3, UR6, 0x2 ;  /* 0x0000000603027c11 */ /* 0x002fc8000f8010ff */
[----:B------:R-:W-:-:S05]  /*0f20*/  LEA.HI.X R3, R3, UR7, R4, 0x2, P0 ;  /* 0x0000000703037c11 */ /* 0x000fca00080f1404 */
[----:B------:R-:W2:Y:S04]  /*0f30*/  LDG.E R4, desc[UR14][R2.64] ;  /* 0x0000000e02047981 */ /* 0x000ea8000c1e1900 */
[----:B------:R-:W3:Y:S04]  /*0f40*/  LDG.E R5, desc[UR14][R2.64+0x4] ;  /* 0x0000040e02057981 */ /* 0x000ee8000c1e1900 */
[----:B------:R-:W4:Y:S04]  /*0f50*/  LDG.E R6, desc[UR14][R2.64+0x8] ;  /* 0x0000080e02067981 */ /* 0x000f28000c1e1900 */
[----:B------:R-:W5:Y:S01]  /*0f60*/  LDG.E R9, desc[UR14][R2.64+0xc] ;  /* 0x00000c0e02097981 */ /* 0x000f62000c1e1900 */
[----:B------:R-:W-:-:S04]  /*0f70*/  IADD3 R0, PT, PT, R0, UR5, RZ ;  /* 0x0000000500007c10 */ /* 0x000fc8000fffe0ff */
[----:B------:R-:W-:-:S04]  /*0f80*/  IADD3 R8, P0, PT, R0, UR10, RZ ;  /* 0x0000000a00087c10 */ /* 0x000fc8000ff1e0ff */
[----:B------:R-:W-:Y:S01]  /*0f90*/  LEA.HI.X.SX32 R11, R0, UR4, 0x1, P0 ;  /* 0x00000004000b7c11 */ /* 0x000fe200080f0eff */
[----:B--2---:R-:W-:Y:S01]  /*0fa0*/  FADD R27, R4, R27 ;  /* 0x0000001b041b7221 */ /* 0x004fe20000000000 */
[----:B------:R-:W-:Y:S01]  /*0fb0*/  LEA R4, P0, R8, UR6, 0x2 ;  /* 0x0000000608047c11 */ /* 0x000fe2000f8010ff */
[----:B---3--:R-:W-:-:S03]  /*0fc0*/  FADD R7, R5, R24 ;  /* 0x0000001805077221 */ /* 0x008fc60000000000 */
[----:B------:R-:W-:Y:S01]  /*0fd0*/  LEA.HI.X R5, R8, UR7, R11, 0x2, P0 ;  /* 0x0000000708057c11 */ /* 0x000fe200080f140b */
[----:B------:R-:W-:Y:S01]  /*0fe0*/  STG.E desc[UR14][R2.64], R27 ;  /* 0x0000001b02007986 */ /* 0x000fe2000c10190e */
[----:B----4-:R-:W-:-:S03]  /*0ff0*/  FADD R25, R6, R25 ;  /* 0x0000001906197221 */ /* 0x010fc60000000000 */
[----:B------:R0:W-:Y:S01]  /*1000*/  STG.E desc[UR14][R2.64+0x4], R7 ;  /* 0x0000040702007986 */ /* 0x0001e2000c10190e */
[----:B-----5:R-:W-:-:S03]  /*1010*/  FADD R9, R9, R26 ;  /* 0x0000001a09097221 */ /* 0x020fc60000000000 */
[----:B------:R-:W-:Y:S04]  /*1020*/  STG.E desc[UR14][R2.64+0x8], R25 ;  /* 0x0000081902007986 */ /* 0x000fe8000c10190e */
[----:B------:R1:W-:Y:S04]  /*1030*/  STG.E desc[UR14][R2.64+0xc], R9 ;  /* 0x00000c0902007986 */ /* 0x0003e8000c10190e */
        /* <DEDUP_REMOVED lines=10> */
[----:B0-----:R-:W-:Y:S01]  /*10e0*/  LEA.HI.X R7, R10, UR7, R15, 0x2, P0 ;  /* 0x000000070a077c11 */ /* 0x001fe200080f140f */
[----:B------:R-:W-:Y:S01]  /*10f0*/  STG.E desc[UR14][R4.64], R39 ;  /* 0x0000002704007986 */ /* 0x000fe2000c10190e */
[----:B----4-:R-:W-:-:S03]  /*1100*/  FADD R37, R8, R37 ;  /* 0x0000002508257221 */ /* 0x010fc60000000000 */
[----:B------:R-:W-:Y:S01]  /*1110*/  STG.E desc[UR14][R4.64+0x4], R11 ;  /* 0x0000040b04007986 */ /* 0x000fe2000c10190e */
[----:B-----5:R-:W-:-:S03]  /*1120*/  FADD R13, R13, R46 ;  /* 0x0000002e0d0d7221 */ /* 0x020fc60000000000 */
[----:B------:R-:W-:Y:S04]  /*1130*/  STG.E desc[UR14][R4.64+0x8], R37 ;  /* 0x0000082504007986 */ /* 0x000fe8000c10190e */
[----:B------:R0:W-:Y:S04]  /*1140*/  STG.E desc[UR14][R4.64+0xc], R13 ;  /* 0x00000c0d04007986 */ /* 0x0001e8000c10190e */
[----:B-1----:R-:W2:Y:S04]  /*1150*/  LDG.E R2, desc[UR14][R6.64] ;  /* 0x0000000e06027981 */ /* 0x002ea8000c1e1900 */
        /* <DEDUP_REMOVED lines=12> */
[----:B------:R-:W-:Y:S01]  /*1220*/  STG.E desc[UR14][R6.64+0x4], R9 ;  /* 0x0000040906007986 */ /* 0x000fe2000c10190e */
[----:B-----5:R-:W-:-:S03]  /*1230*/  FADD R15, R15, R50 ;  /* 0x000000320f0f7221 */ /* 0x020fc60000000000 */
[----:B------:R-:W-:Y:S04]  /*1240*/  STG.E desc[UR14][R6.64+0x8], R43 ;  /* 0x0000082b06007986 */ /* 0x000fe8000c10190e */
[----:B------:R-:W-:Y:S04]  /*1250*/  STG.E desc[UR14][R6.64+0xc], R15 ;  /* 0x00000c0f06007986 */ /* 0x000fe8000c10190e */
[----:B------:R-:W2:Y:S04]  /*1260*/  LDG.E R0, desc[UR14][R2.64] ;  /* 0x0000000e02007981 */ /* 0x000ea8000c1e1900 */
[----:B0-----:R-:W3:Y:S04]  /*1270*/  LDG.E R5, desc[UR14][R2.64+0x4] ;  /* 0x0000040e02057981 */ /* 0x001ee8000c1e1900 */
[----:B------:R-:W4:Y:S04]  /*1280*/  LDG.E R4, desc[UR14][R2.64+0x8] ;  /* 0x0000080e02047981 */ /* 0x000f28000c1e1900 */
[----:B------:R-:W5:Y:S01]  /*1290*/  LDG.E R11, desc[UR14][R2.64+0xc] ;  /* 0x00000c0e020b7981 */ /* 0x000f62000c1e1900 */
[----:B--2---:R-:W-:Y:S01]  /*12a0*/  FADD R51, R0, R51 ;  /* 0x0000003300337221 */ /* 0x004fe20000000000 */
[----:B---3--:R-:W-:-:S04]  /*12b0*/  FADD R5, R5, R38 ;  /* 0x0000002605057221 */ /* 0x008fc80000000000 */
[----:B------:R-:W-:Y:S01]  /*12c0*/  STG.E desc[UR14][R2.64], R51 ;  /* 0x0000003302007986 */ /* 0x000fe2000c10190e */
[----:B----4-:R-:W-:-:S03]  /*12d0*/  FADD R47, R4, R47 ;  /* 0x0000002f042f7221 */ /* 0x010fc60000000000 */
[----:B------:R-:W-:Y:S01]  /*12e0*/  STG.E desc[UR14][R2.64+0x4], R5 ;  /* 0x0000040502007986 */ /* 0x000fe2000c10190e */
[----:B-----5:R-:W-:-:S03]  /*12f0*/  FADD R11, R11, R52 ;  /* 0x000000340b0b7221 */ /* 0x020fc60000000000 */
[----:B------:R-:W-:Y:S04]  /*1300*/  STG.E desc[UR14][R2.64+0x8], R47 ;  /* 0x0000082f02007986 */ /* 0x000fe8000c10190e */
[----:B------:R-:W-:Y:S01]  /*1310*/  STG.E desc[UR14][R2.64+0xc], R11 ;  /* 0x00000c0b02007986 */ /* 0x000fe2000c10190e */
[----:B------:R-:W-:Y:S05]  /*1320*/  EXIT ;  /* 0x000000000000794d */ /* 0x000fea0003800000 */
.L_x_13:
        /* <DEDUP_REMOVED lines=13> */
.L_x_16:


//--------------------- .nv.shared.reserved.0     --------------------------
	.section	.nv.shared.reserved.0,"aw",@nobits
	.weak		__nv_reservedSMEM_offset_0_alias
	.size		__nv_reservedSMEM_offset_0_alias, 0, 64
	.other		__nv_reservedSMEM_offset_0_alias,@"STO_CUDA_RESERVED_SHARED STV_DEFAULT"
__nv_reservedSMEM_offset_0_alias:
	.zero		0
	.zero		64


//--------------------- .nv.shared._Z20matrixMultiplicationPKfS0_Pfiii --------------------------
	.section	.nv.shared._Z20matrixMultiplicationPKfS0_Pfiii,"aw",@nobits
	.sectionflags	@""
	.align	4
.nv.shared._Z20matrixMultiplicationPKfS0_Pfiii:
	.zero		17408


//--------------------- .nv.constant0._Z11convolutionPKfPfS0_iiiiiiiiiiii --------------------------
	.section	.nv.constant0._Z11convolutionPKfPfS0_iiiiiiiiiiii,"a",@progbits
	.sectionflags	@""
	.align	4
.nv.constant0._Z11convolutionPKfPfS0_iiiiiiiiiiii:
	.zero		968


//--------------------- .nv.constant0._Z7maxPoolPKfPfiiii --------------------------
	.section	.nv.constant0._Z7maxPoolPKfPfiiii,"a",@progbits
	.sectionflags	@""
	.align	4
.nv.constant0._Z7maxPoolPKfPfiiii:
	.zero		928


//--------------------- .nv.constant0._Z20matrixMultiplicationPKfS0_Pfiii --------------------------
	.section	.nv.constant0._Z20matrixMultiplicationPKfS0_Pfiii,"a",@progbits
	.sectionflags	@""
	.align	4
.nv.constant0._Z20matrixMultiplicationPKfS0_Pfiii:
	.zero		932


//--------------------- SYMBOLS --------------------------

	.type		.nv.reservedSmem.offset0,@object
	.size		.nv.reservedSmem.offset0,0x4
	.type		.nv.reservedSmem.cap,@object
	.size		.nv.reservedSmem.cap,0x4
